	.target	sm_90a

	.elftype	@"ET_EXEC"


//--------------------- .note.nv.tkinfo           --------------------------
	.section	.note.nv.tkinfo,"",@"SHT_NOTE"
	.sectionflags	@"SHF_NOTE_NV_TKINFO"
	.tkinfo
        /*0018*/ 	.word	0x00000002
        /*0030*/ 	.string	""
        /*0030*/ 	.string	"ptxas"
        /*0030*/ 	.string	"Cuda compilation tools, release 13.0, V13.0.88"
        /*0030*/ 	.string	"Build cuda_13.0.r13.0/compiler.36424714_0"
        /*0030*/ 	.string	"-arch sm_90a -m 64 "



//--------------------- .note.nv.cuinfo           --------------------------
	.section	.note.nv.cuinfo,"",@"SHT_NOTE"
	.sectionflags	@"SHF_NOTE_NV_CUINFO"
        /*0018*/ 	.short	0x0002
        /*001a*/ 	.short	0x005a
        /*001c*/ 	.short	0x0082
	.zero		2


//--------------------- .nv.info                  --------------------------
	.section	.nv.info,"",@"SHT_CUDA_INFO"
	.align	4


	//----- nvinfo : EIATTR_REGCOUNT
	.align		4
        /*0000*/ 	.byte	0x04, 0x2f
        /*0002*/ 	.short	(.L_16 - .L_15)
	.align		4
.L_15:
        /*0004*/ 	.word	index@(_ZN7cutlass13device_kernelINS_4gemm6kernel13GemmUniversalIN4cute5tupleIJiiiiEEENS1_10collective13CollectiveMmaINS1_39MainloopSm90TmaGmmaRmemAWarpSpecializedILi4ENS5_IJNS4_1CILi1EEESB_SB_EEENS1_35KernelTmaWarpSpecializedCooperativeEEENS5_IJNSA_ILi128EEENSA_ILi256EEENSA_ILi32EEEEEEfNS5_IJSB_llEEEfNS5_IJlSB_lEEENS4_8TiledMMAINS4_8MMA_AtomIJNS4_4SM904GMMA30MMA_64x256x8_F32TF32TF32_RS_TNILNSO_7ScaleInE1ELSQ_1EEEEEENS4_6LayoutINS5_IJNSA_ILi2EEESB_SB_EEENS5_IJSB_NSA_ILi0EEESW_EEEEENS5_IJNS4_10UnderscoreESZ_SZ_EEEEENS4_13SM90_TMA_LOADENS4_14ComposedLayoutINS4_7SwizzleILi1ELi4ELi3EEENS4_18smem_ptr_flag_bitsILi32EEENST_INS5_IJNSA_ILi8EEES18_EEENS5_IJSB_S18_EEEEEEENS4_9Copy_AtomIJNS4_39AutoVectorizingCopyWithAssumedAlignmentILi128EEEfEEENS4_8identityES12_NS13_INS14_ILi3ELi4ELi3EEES17_NST_INS5_IJS18_SH_EEENS5_IJSH_SB_EEEEEEEvS1H_EENS_8epilogue10collective6detail29Sm90TmaWarpSpecializedAdapterINS1P_15DefaultEpilogueIfSK_SK_NS1O_6thread17LinearCombinationIfLi1EffLNS1T_9ScaleType4KindE0ELNS_15FloatRoundStyleE2EfEENS1_15EpilogueDefaultEEEEEvvEEEEvNT_6ParamsE)
        /*0008*/ 	.word	0x000000a8


	//----- nvinfo : EIATTR_FRAME_SIZE
	.align		4
.L_16:
        /*000c*/ 	.byte	0x04, 0x11
        /*000e*/ 	.short	(.L_18 - .L_17)
	.align		4
.L_17:
        /*0010*/ 	.word	index@(_ZN7cutlass13device_kernelINS_4gemm6kernel13GemmUniversalIN4cute5tupleIJiiiiEEENS1_10collective13CollectiveMmaINS1_39MainloopSm90TmaGmmaRmemAWarpSpecializedILi4ENS5_IJNS4_1CILi1EEESB_SB_EEENS1_35KernelTmaWarpSpecializedCooperativeEEENS5_IJNSA_ILi128EEENSA_ILi256EEENSA_ILi32EEEEEEfNS5_IJSB_llEEEfNS5_IJlSB_lEEENS4_8TiledMMAINS4_8MMA_AtomIJNS4_4SM904GMMA30MMA_64x256x8_F32TF32TF32_RS_TNILNSO_7ScaleInE1ELSQ_1EEEEEENS4_6LayoutINS5_IJNSA_ILi2EEESB_SB_EEENS5_IJSB_NSA_ILi0EEESW_EEEEENS5_IJNS4_10UnderscoreESZ_SZ_EEEEENS4_13SM90_TMA_LOADENS4_14ComposedLayoutINS4_7SwizzleILi1ELi4ELi3EEENS4_18smem_ptr_flag_bitsILi32EEENST_INS5_IJNSA_ILi8EEES18_EEENS5_IJSB_S18_EEEEEEENS4_9Copy_AtomIJNS4_39AutoVectorizingCopyWithAssumedAlignmentILi128EEEfEEENS4_8identityES12_NS13_INS14_ILi3ELi4ELi3EEES17_NST_INS5_IJS18_SH_EEENS5_IJSH_SB_EEEEEEEvS1H_EENS_8epilogue10collective6detail29Sm90TmaWarpSpecializedAdapterINS1P_15DefaultEpilogueIfSK_SK_NS1O_6thread17LinearCombinationIfLi1EffLNS1T_9ScaleType4KindE0ELNS_15FloatRoundStyleE2EfEENS1_15EpilogueDefaultEEEEEvvEEEEvNT_6ParamsE)
        /*0014*/ 	.word	0x00000000


	//----- nvinfo : EIATTR_MIN_STACK_SIZE
	.align		4
.L_18:
        /*0018*/ 	.byte	0x04, 0x12
        /*001a*/ 	.short	(.L_20 - .L_19)
	.align		4
.L_19:
        /*001c*/ 	.word	index@(_ZN7cutlass13device_kernelINS_4gemm6kernel13GemmUniversalIN4cute5tupleIJiiiiEEENS1_10collective13CollectiveMmaINS1_39MainloopSm90TmaGmmaRmemAWarpSpecializedILi4ENS5_IJNS4_1CILi1EEESB_SB_EEENS1_35KernelTmaWarpSpecializedCooperativeEEENS5_IJNSA_ILi128EEENSA_ILi256EEENSA_ILi32EEEEEEfNS5_IJSB_llEEEfNS5_IJlSB_lEEENS4_8TiledMMAINS4_8MMA_AtomIJNS4_4SM904GMMA30MMA_64x256x8_F32TF32TF32_RS_TNILNSO_7ScaleInE1ELSQ_1EEEEEENS4_6LayoutINS5_IJNSA_ILi2EEESB_SB_EEENS5_IJSB_NSA_ILi0EEESW_EEEEENS5_IJNS4_10UnderscoreESZ_SZ_EEEEENS4_13SM90_TMA_LOADENS4_14ComposedLayoutINS4_7SwizzleILi1ELi4ELi3EEENS4_18smem_ptr_flag_bitsILi32EEENST_INS5_IJNSA_ILi8EEES18_EEENS5_IJSB_S18_EEEEEEENS4_9Copy_AtomIJNS4_39AutoVectorizingCopyWithAssumedAlignmentILi128EEEfEEENS4_8identityES12_NS13_INS14_ILi3ELi4ELi3EEES17_NST_INS5_IJS18_SH_EEENS5_IJSH_SB_EEEEEEEvS1H_EENS_8epilogue10collective6detail29Sm90TmaWarpSpecializedAdapterINS1P_15DefaultEpilogueIfSK_SK_NS1O_6thread17LinearCombinationIfLi1EffLNS1T_9ScaleType4KindE0ELNS_15FloatRoundStyleE2EfEENS1_15EpilogueDefaultEEEEEvvEEEEvNT_6ParamsE)
        /*0020*/ 	.word	0x00000000
.L_20:


//--------------------- .nv.compat                --------------------------
	.section	.nv.compat,"",@"SHT_CUDA_COMPAT_INFO"
	.align	4
        /*0000*/ 	.byte	0x02, 0x09, 0x01, 0x00, 0x02, 0x02, 0x04, 0x00, 0x02, 0x05, 0x05, 0x00, 0x03, 0x07, 0x01, 0x01
        /*0010*/ 	.byte	0x02, 0x03, 0x01, 0x00, 0x02, 0x06, 0x01, 0x00, 0x04, 0x0b, 0x08, 0x00, 0x00, 0x00, 0x00, 0x00
        /*0020*/ 	.byte	0x00, 0x00, 0x00, 0x00


//--------------------- .nv.info._ZN7cutlass13device_kernelINS_4gemm6kernel13GemmUniversalIN4cute5tupleIJiiiiEEENS1_10collective13CollectiveMmaINS1_39MainloopSm90TmaGmmaRmemAWarpSpecializedILi4ENS5_IJNS4_1CILi1EEESB_SB_EEENS1_35KernelTmaWarpSpecializedCooperativeEEENS5_IJNSA_ILi128EEENSA_ILi256EEENSA_ILi32EEEEEEfNS5_IJSB_llEEEfNS5_IJlSB_lEEENS4_8TiledMMAINS4_8MMA_AtomIJNS4_4SM904GMMA30MMA_64x256x8_F32TF32TF32_RS_TNILNSO_7ScaleInE1ELSQ_1EEEEEENS4_6LayoutINS5_IJNSA_ILi2EEESB_SB_EEENS5_IJSB_NSA_ILi0EEESW_EEEEENS5_IJNS4_10UnderscoreESZ_SZ_EEEEENS4_13SM90_TMA_LOADENS4_14ComposedLayoutINS4_7SwizzleILi1ELi4ELi3EEENS4_18smem_ptr_flag_bitsILi32EEENST_INS5_IJNSA_ILi8EEES18_EEENS5_IJSB_S18_EEEEEEENS4_9Copy_AtomIJNS4_39AutoVectorizingCopyWithAssumedAlignmentILi128EEEfEEENS4_8identityES12_NS13_INS14_ILi3ELi4ELi3EEES17_NST_INS5_IJS18_SH_EEENS5_IJSH_SB_EEEEEEEvS1H_EENS_8epilogue10collective6detail29Sm90TmaWarpSpecializedAdapterINS1P_15DefaultEpilogueIfSK_SK_NS1O_6thread17LinearCombinationIfLi1EffLNS1T_9ScaleType4KindE0ELNS_15FloatRoundStyleE2EfEENS1_15EpilogueDefaultEEEEEvvEEEEvNT_6ParamsE --------------------------
	.section	.nv.info._ZN7cutlass13device_kernelINS_4gemm6kernel13GemmUniversalIN4cute5tupleIJiiiiEEENS1_10collective13CollectiveMmaINS1_39MainloopSm90TmaGmmaRmemAWarpSpecializedILi4ENS5_IJNS4_1CILi1EEESB_SB_EEENS1_35KernelTmaWarpSpecializedCooperativeEEENS5_IJNSA_ILi128EEENSA_ILi256EEENSA_ILi32EEEEEEfNS5_IJSB_llEEEfNS5_IJlSB_lEEENS4_8TiledMMAINS4_8MMA_AtomIJNS4_4SM904GMMA30MMA_64x256x8_F32TF32TF32_RS_TNILNSO_7ScaleInE1ELSQ_1EEEEEENS4_6LayoutINS5_IJNSA_ILi2EEESB_SB_EEENS5_IJSB_NSA_ILi0EEESW_EEEEENS5_IJNS4_10UnderscoreESZ_SZ_EEEEENS4_13SM90_TMA_LOADENS4_14ComposedLayoutINS4_7SwizzleILi1ELi4ELi3EEENS4_18smem_ptr_flag_bitsILi32EEENST_INS5_IJNSA_ILi8EEES18_EEENS5_IJSB_S18_EEEEEEENS4_9Copy_AtomIJNS4_39AutoVectorizingCopyWithAssumedAlignmentILi128EEEfEEENS4_8identityES12_NS13_INS14_ILi3ELi4ELi3EEES17_NST_INS5_IJS18_SH_EEENS5_IJSH_SB_EEEEEEEvS1H_EENS_8epilogue10collective6detail29Sm90TmaWarpSpecializedAdapterINS1P_15DefaultEpilogueIfSK_SK_NS1O_6thread17LinearCombinationIfLi1EffLNS1T_9ScaleType4KindE0ELNS_15FloatRoundStyleE2EfEENS1_15EpilogueDefaultEEEEEvvEEEEvNT_6ParamsE,"",@"SHT_CUDA_INFO"
	.sectionflags	@""
	.align	4


	//----- nvinfo : EIATTR_CUDA_API_VERSION
	.align		4
        /*0000*/ 	.byte	0x04, 0x37
        /*0002*/ 	.short	(.L_22 - .L_21)
.L_21:
        /*0004*/ 	.word	0x00000082


	//----- nvinfo : EIATTR_KPARAM_INFO
	.align		4
.L_22:
        /*0008*/ 	.byte	0x04, 0x17
        /*000a*/ 	.short	(.L_24 - .L_23)
.L_23:
        /*000c*/ 	.word	0x00000000
        /*0010*/ 	.short	0x0000
        /*0012*/ 	.short	0x0070
        /*0014*/ 	.byte	0x00, 0xf0, 0x01, 0x10


	//----- nvinfo : EIATTR_SPARSE_MMA_MASK
	.align		4
.L_24:
        /*0018*/ 	.byte	0x03, 0x50
        /*001a*/ 	.short	0x0000


	//----- nvinfo : EIATTR_MAXREG_COUNT
	.align		4
        /*001c*/ 	.byte	0x03, 0x1b
        /*001e*/ 	.short	0x00a8


	//----- nvinfo : EIATTR_NUM_BARRIERS
	.align		4
        /*0020*/ 	.byte	0x02, 0x4c
        /*0022*/ 	.byte	0x01
	.zero		1


	//----- nvinfo : EIATTR_EXTERNS
	.align		4
        /*0024*/ 	.byte	0x04, 0x0f
        /*0026*/ 	.short	(.L_26 - .L_25)


	//   ....[0]....
	.align		4
.L_25:
        /*0028*/ 	.word	index@(__assertfail)


	//----- nvinfo : EIATTR_MERCURY_ISA_VERSION
	.align		4
.L_26:
        /*002c*/ 	.byte	0x03, 0x5f
        /*002e*/ 	.short	0x0101


	//----- nvinfo : EIATTR_INT_WARP_WIDE_INSTR_OFFSETS
	.align		4
        /*0030*/ 	.byte	0x04, 0x31
        /*0032*/ 	.short	(.L_28 - .L_27)


	//   ....[0]....
.L_27:
        /*0034*/ 	.word	0x000003b0


	//   ....[1]....
        /*0038*/ 	.word	0x000003e0


	//   ....[2]....
        /*003c*/ 	.word	0x000004c0


	//----- nvinfo : EIATTR_COOP_GROUP_MASK_REGIDS
	.align		4
.L_28:
        /*0040*/ 	.byte	0x04, 0x29
        /*0042*/ 	.short	(.L_30 - .L_29)


	//   ....[0]....
.L_29:
        /*0044*/ 	.word	0xffffffff


	//   ....[1]....
        /*0048*/ 	.word	0xffffffff


	//   ....[2]....
        /*004c*/ 	.word	0xffffffff


	//   ....[3]....
        /*0050*/ 	.word	0xffffffff


	//   ....[4]....
        /*0054*/ 	.word	0x0500000f


	//----- nvinfo : EIATTR_COOP_GROUP_INSTR_OFFSETS
	.align		4
.L_30:
        /*0058*/ 	.byte	0x04, 0x28
        /*005a*/ 	.short	(.L_32 - .L_31)


	//   ....[0]....
.L_31:
        /*005c*/ 	.word	0x00000060


	//   ....[1]....
        /*0060*/ 	.word	0x00000070


	//   ....[2]....
        /*0064*/ 	.word	0x00000130


	//   ....[3]....
        /*0068*/ 	.word	0x000002c0


	//   ....[4]....
        /*006c*/ 	.word	0x0000af00


	//----- nvinfo : EIATTR_REG_RECONFIG
	.align		4
.L_32:
        /*0070*/ 	.byte	0x01, 0x54
	.zero		2


	//----- nvinfo : EIATTR_SYSCALL_OFFSETS
	.align		4
        /*0074*/ 	.byte	0x04, 0x46
        /*0076*/ 	.short	(.L_34 - .L_33)


	//   ....[0]....
.L_33:
        /*0078*/ 	.word	0x00001080


	//   ....[1]....
        /*007c*/ 	.word	0x000011b0


	//   ....[2]....
        /*0080*/ 	.word	0x000012a0


	//   ....[3]....
        /*0084*/ 	.word	0x00009b20


	//   ....[4]....
        /*0088*/ 	.word	0x00009c50


	//----- nvinfo : EIATTR_MBARRIER_INSTR_OFFSETS
	.align		4
.L_34:
        /*008c*/ 	.byte	0x04, 0x39
        /*008e*/ 	.short	(.L_36 - .L_35)


	//   ....[0]....
.L_35:
        /*0090*/ 	.word	0x00000230
        /*0094*/ 	.word	0x000000ff
        /*0098*/ 	.word	0x00000000
        /*009c*/ 	.short	0x0100
        /*009e*/ 	.byte	0x08
	.zero		1


	//   ....[1]....
        /*00a0*/ 	.word	0x00000240
        /*00a4*/ 	.word	0x000000ff
        /*00a8*/ 	.word	0x00000020
        /*00ac*/ 	.short	0x0100
        /*00ae*/ 	.byte	0x08
	.zero		1


	//   ....[2]....
        /*00b0*/ 	.word	0x00000250
        /*00b4*/ 	.word	0x000000ff
        /*00b8*/ 	.word	0x00000008
        /*00bc*/ 	.short	0x0100
        /*00be*/ 	.byte	0x08
	.zero		1


	//   ....[3]....
        /*00c0*/ 	.word	0x00000260
        /*00c4*/ 	.word	0x000000ff
        /*00c8*/ 	.word	0x00000028
        /*00cc*/ 	.short	0x0100
        /*00ce*/ 	.byte	0x08
	.zero		1


	//   ....[4]....
        /*00d0*/ 	.word	0x00000270
        /*00d4*/ 	.word	0x000000ff
        /*00d8*/ 	.word	0x00000010
        /*00dc*/ 	.short	0x0100
        /*00de*/ 	.byte	0x08
	.zero		1


	//   ....[5]....
        /*00e0*/ 	.word	0x00000280
        /*00e4*/ 	.word	0x000000ff
        /*00e8*/ 	.word	0x00000030
        /*00ec*/ 	.short	0x0100
        /*00ee*/ 	.byte	0x08
	.zero		1


	//   ....[6]....
        /*00f0*/ 	.word	0x00000290
        /*00f4*/ 	.word	0x000000ff
        /*00f8*/ 	.word	0x00000018
        /*00fc*/ 	.short	0x0100
        /*00fe*/ 	.byte	0x08
	.zero		1


	//   ....[7]....
        /*0100*/ 	.word	0x000002a0
        /*0104*/ 	.word	0x000000ff
        /*0108*/ 	.word	0x00000038
        /*010c*/ 	.short	0x0100
        /*010e*/ 	.byte	0x08
	.zero		1


	//   ....[8]....
        /*0110*/ 	.word	0x00000530
        /*0114*/ 	.word	0x000000ff
        /*0118*/ 	.word	0x00000050
        /*011c*/ 	.short	0x0100
        /*011e*/ 	.byte	0x06
	.zero		1


	//   ....[9]....
        /*0120*/ 	.word	0x00000590
        /*0124*/ 	.word	0x000000ff
        /*0128*/ 	.word	0x00000058
        /*012c*/ 	.short	0x0100
        /*012e*/ 	.byte	0x06
	.zero		1


	//   ....[10]....
        /*0130*/ 	.word	0x00001360
        /*0134*/ 	.word	0x00000003
        /*0138*/ 	.word	0x00000000
        /*013c*/ 	.short	0x010a
        /*013e*/ 	.byte	0x3f
	.zero		1


	//   ....[11]....
        /*0140*/ 	.word	0x000013a0
        /*0144*/ 	.word	0x00000003
        /*0148*/ 	.word	0x00000000
        /*014c*/ 	.short	0x010a
        /*014e*/ 	.byte	0x3f
	.zero		1


	//   ....[12]....
        /*0150*/ 	.word	0x000015a0
        /*0154*/ 	.word	0x00000003
        /*0158*/ 	.word	0x00000000
        /*015c*/ 	.short	0x010a
        /*015e*/ 	.byte	0x3f
	.zero		1


	//   ....[13]....
        /*0160*/ 	.word	0x00001910
        /*0164*/ 	.word	0x00000003
        /*0168*/ 	.word	0x00000000
        /*016c*/ 	.short	0x010a
        /*016e*/ 	.byte	0x3f
	.zero		1


	//   ....[14]....
        /*0170*/ 	.word	0x00001c30
        /*0174*/ 	.word	0x0000000b
        /*0178*/ 	.word	0x00000000
        /*017c*/ 	.short	0x010a
        /*017e*/ 	.byte	0x3f
	.zero		1


	//   ....[15]....
        /*0180*/ 	.word	0x00001db0
        /*0184*/ 	.word	0x000000ff
        /*0188*/ 	.word	0x00000000
        /*018c*/ 	.short	0x0101
        /*018e*/ 	.byte	0x05
	.zero		1


	//   ....[16]....
        /*0190*/ 	.word	0x00001f30
        /*0194*/ 	.word	0x0000000b
        /*0198*/ 	.word	0x00000000
        /*019c*/ 	.short	0x010a
        /*019e*/ 	.byte	0x3f
	.zero		1


	//   ....[17]....
        /*01a0*/ 	.word	0x00002270
        /*01a4*/ 	.word	0x000000ff
        /*01a8*/ 	.word	0x00000000
        /*01ac*/ 	.short	0x0101
        /*01ae*/ 	.byte	0x04
	.zero		1


	//   ....[18]....
        /*01b0*/ 	.word	0x00002470
        /*01b4*/ 	.word	0x000000ff
        /*01b8*/ 	.word	0x00000000
        /*01bc*/ 	.short	0x0101
        /*01be*/ 	.byte	0x04
	.zero		1


	//   ....[19]....
        /*01c0*/ 	.word	0x00009e00
        /*01c4*/ 	.word	0x00000004
        /*01c8*/ 	.word	0x00000020
        /*01cc*/ 	.short	0x010a
        /*01ce*/ 	.byte	0x3f
	.zero		1


	//   ....[20]....
        /*01d0*/ 	.word	0x0000a5c0
        /*01d4*/ 	.word	0x00000003
        /*01d8*/ 	.word	0x00000058
        /*01dc*/ 	.short	0x0101
        /*01de*/ 	.byte	0x3f
	.zero		1


	//   ....[21]....
        /*01e0*/ 	.word	0x0000acc0
        /*01e4*/ 	.word	0x00000005
        /*01e8*/ 	.word	0x00000000
        /*01ec*/ 	.short	0x010a
        /*01ee*/ 	.byte	0x3f
	.zero		1


	//   ....[22]....
        /*01f0*/ 	.word	0x0000ad40
        /*01f4*/ 	.word	0x00000007
        /*01f8*/ 	.word	0x00000000
        /*01fc*/ 	.short	0x010a
        /*01fe*/ 	.byte	0x3f
	.zero		1


	//   ....[23]....
        /*0200*/ 	.word	0x0000add0
        /*0204*/ 	.word	0x00000006
        /*0208*/ 	.word	0x00000000
        /*020c*/ 	.short	0x010a
        /*020e*/ 	.byte	0x3f
	.zero		1


	//   ....[24]....
        /*0210*/ 	.word	0x0000ae60
        /*0214*/ 	.word	0x00000003
        /*0218*/ 	.word	0x00000000
        /*021c*/ 	.short	0x010a
        /*021e*/ 	.byte	0x3f
	.zero		1


	//   ....[25]....
        /*0220*/ 	.word	0x0000af30
        /*0224*/ 	.word	0x00000003
        /*0228*/ 	.word	0x00000000
        /*022c*/ 	.short	0x010a
        /*022e*/ 	.byte	0x3f
	.zero		1


	//   ....[26]....
        /*0230*/ 	.word	0x0000af80
        /*0234*/ 	.word	0x00000003
        /*0238*/ 	.word	0x00000000
        /*023c*/ 	.short	0x010a
        /*023e*/ 	.byte	0x3f
	.zero		1


	//   ....[27]....
        /*0240*/ 	.word	0x0000afd0
        /*0244*/ 	.word	0x0000000b
        /*0248*/ 	.word	0x00000000
        /*024c*/ 	.short	0x010a
        /*024e*/ 	.byte	0x3f
	.zero		1


	//   ....[28]....
        /*0250*/ 	.word	0x0000b0a0
        /*0254*/ 	.word	0x00000004
        /*0258*/ 	.word	0x00000020
        /*025c*/ 	.short	0x010a
        /*025e*/ 	.byte	0x3f
	.zero		1


	//   ....[29]....
        /*0260*/ 	.word	0x0000b170
        /*0264*/ 	.word	0x00000005
        /*0268*/ 	.word	0x00000000
        /*026c*/ 	.short	0x010a
        /*026e*/ 	.byte	0x3f
	.zero		1


	//   ....[30]....
        /*0270*/ 	.word	0x0000b1c0
        /*0274*/ 	.word	0x00000007
        /*0278*/ 	.word	0x00000000
        /*027c*/ 	.short	0x010a
        /*027e*/ 	.byte	0x3f
	.zero		1


	//   ....[31]....
        /*0280*/ 	.word	0x0000b210
        /*0284*/ 	.word	0x00000006
        /*0288*/ 	.word	0x00000000
        /*028c*/ 	.short	0x010a
        /*028e*/ 	.byte	0x3f
	.zero		1


	//----- nvinfo : EIATTR_NUM_MBARRIERS
	.align		4
.L_36:
        /*0290*/ 	.byte	0x03, 0x38
        /*0292*/ 	.short	0x000a


	//----- nvinfo : EIATTR_EXIT_INSTR_OFFSETS
	.align		4
        /*0294*/ 	.byte	0x04, 0x1c
        /*0296*/ 	.short	(.L_38 - .L_37)


	//   ....[0]....
.L_37:
        /*0298*/ 	.word	0x000005e0


	//   ....[1]....
        /*029c*/ 	.word	0x00000ea0


	//   ....[2]....
        /*02a0*/ 	.word	0x00009110


	//   ....[3]....
        /*02a4*/ 	.word	0x00009730


	//   ....[4]....
        /*02a8*/ 	.word	0x0000aeb0


	//----- nvinfo : EIATTR_MAX_THREADS
	.align		4
.L_38:
        /*02ac*/ 	.byte	0x04, 0x05
        /*02ae*/ 	.short	(.L_40 - .L_39)
.L_39:
        /*02b0*/ 	.word	0x00000180
        /*02b4*/ 	.word	0x00000001
        /*02b8*/ 	.word	0x00000001


	//----- nvinfo : EIATTR_CRS_STACK_SIZE
	.align		4
.L_40:
        /*02bc*/ 	.byte	0x04, 0x1e
        /*02be*/ 	.short	(.L_42 - .L_41)
.L_41:
        /*02c0*/ 	.word	0x00000000


	//----- nvinfo : EIATTR_CBANK_PARAM_SIZE
	.align		4
.L_42:
        /*02c4*/ 	.byte	0x03, 0x19
        /*02c6*/ 	.short	0x0470


	//----- nvinfo : EIATTR_PARAM_CBANK
	.align		4
        /*02c8*/ 	.byte	0x04, 0x0a
        /*02ca*/ 	.short	(.L_44 - .L_43)
	.align		4
.L_43:
        /*02cc*/ 	.word	index@(.nv.constant0._ZN7cutlass13device_kernelINS_4gemm6kernel13GemmUniversalIN4cute5tupleIJiiiiEEENS1_10collective13CollectiveMmaINS1_39MainloopSm90TmaGmmaRmemAWarpSpecializedILi4ENS5_IJNS4_1CILi1EEESB_SB_EEENS1_35KernelTmaWarpSpecializedCooperativeEEENS5_IJNSA_ILi128EEENSA_ILi256EEENSA_ILi32EEEEEEfNS5_IJSB_llEEEfNS5_IJlSB_lEEENS4_8TiledMMAINS4_8MMA_AtomIJNS4_4SM904GMMA30MMA_64x256x8_F32TF32TF32_RS_TNILNSO_7ScaleInE1ELSQ_1EEEEEENS4_6LayoutINS5_IJNSA_ILi2EEESB_SB_EEENS5_IJSB_NSA_ILi0EEESW_EEEEENS5_IJNS4_10UnderscoreESZ_SZ_EEEEENS4_13SM90_TMA_LOADENS4_14ComposedLayoutINS4_7SwizzleILi1ELi4ELi3EEENS4_18smem_ptr_flag_bitsILi32EEENST_INS5_IJNSA_ILi8EEES18_EEENS5_IJSB_S18_EEEEEEENS4_9Copy_AtomIJNS4_39AutoVectorizingCopyWithAssumedAlignmentILi128EEEfEEENS4_8identityES12_NS13_INS14_ILi3ELi4ELi3EEES17_NST_INS5_IJS18_SH_EEENS5_IJSH_SB_EEEEEEEvS1H_EENS_8epilogue10collective6detail29Sm90TmaWarpSpecializedAdapterINS1P_15DefaultEpilogueIfSK_SK_NS1O_6thread17LinearCombinationIfLi1EffLNS1T_9ScaleType4KindE0ELNS_15FloatRoundStyleE2EfEENS1_15EpilogueDefaultEEEEEvvEEEEvNT_6ParamsE)
        /*02d0*/ 	.short	0x0210
        /*02d2*/ 	.short	0x0470


	//----- nvinfo : EIATTR_SW_WAR
	.align		4
.L_44:
        /*02d4*/ 	.byte	0x04, 0x36
        /*02d6*/ 	.short	(.L_46 - .L_45)
.L_45:
        /*02d8*/ 	.word	0x00000008
.L_46:


//--------------------- .nv.callgraph             --------------------------
	.section	.nv.callgraph,"",@"SHT_CUDA_CALLGRAPH"
	.align	4
	.sectionentsize	8
	.align		4
        /*0000*/ 	.word	0x00000000
	.align		4
        /*0004*/ 	.word	0xffffffff
	.align		4
        /*0008*/ 	.word	index@(_ZN7cutlass13device_kernelINS_4gemm6kernel13GemmUniversalIN4cute5tupleIJiiiiEEENS1_10collective13CollectiveMmaINS1_39MainloopSm90TmaGmmaRmemAWarpSpecializedILi4ENS5_IJNS4_1CILi1EEESB_SB_EEENS1_35KernelTmaWarpSpecializedCooperativeEEENS5_IJNSA_ILi128EEENSA_ILi256EEENSA_ILi32EEEEEEfNS5_IJSB_llEEEfNS5_IJlSB_lEEENS4_8TiledMMAINS4_8MMA_AtomIJNS4_4SM904GMMA30MMA_64x256x8_F32TF32TF32_RS_TNILNSO_7ScaleInE1ELSQ_1EEEEEENS4_6LayoutINS5_IJNSA_ILi2EEESB_SB_EEENS5_IJSB_NSA_ILi0EEESW_EEEEENS5_IJNS4_10UnderscoreESZ_SZ_EEEEENS4_13SM90_TMA_LOADENS4_14ComposedLayoutINS4_7SwizzleILi1ELi4ELi3EEENS4_18smem_ptr_flag_bitsILi32EEENST_INS5_IJNSA_ILi8EEES18_EEENS5_IJSB_S18_EEEEEEENS4_9Copy_AtomIJNS4_39AutoVectorizingCopyWithAssumedAlignmentILi128EEEfEEENS4_8identityES12_NS13_INS14_ILi3ELi4ELi3EEES17_NST_INS5_IJS18_SH_EEENS5_IJSH_SB_EEEEEEEvS1H_EENS_8epilogue10collective6detail29Sm90TmaWarpSpecializedAdapterINS1P_15DefaultEpilogueIfSK_SK_NS1O_6thread17LinearCombinationIfLi1EffLNS1T_9ScaleType4KindE0ELNS_15FloatRoundStyleE2EfEENS1_15EpilogueDefaultEEEEEvvEEEEvNT_6ParamsE)
	.align		4
        /*000c*/ 	.word	index@(__assertfail)
	.align		4
        /*0010*/ 	.word	0x00000000
	.align		4
        /*0014*/ 	.word	0xfffffffe
	.align		4
        /*0018*/ 	.word	0x00000000
	.align		4
        /*001c*/ 	.word	0xfffffffd
	.align		4
        /*0020*/ 	.word	0x00000000
	.align		4
        /*0024*/ 	.word	0xfffffffc


//--------------------- .nv.constant4             --------------------------
	.section	.nv.constant4,"a",@progbits
	.align	8
	.align		8
.nv.constant4:
        /*0000*/ 	.dword	__assertfail
	.align		8
        /*0008*/ 	.dword	__unnamed_1
	.align		8
        /*0010*/ 	.dword	__unnamed_2
	.align		8
        /*0018*/ 	.dword	_ZN40_INTERNAL_79aa7532_4_k_cu_ab8ca071_387114cuda3std3__45__cpo5beginE
	.align		8
        /*0020*/ 	.dword	_ZN40_INTERNAL_79aa7532_4_k_cu_ab8ca071_387114cuda3std3__45__cpo3endE
	.align		8
        /*0028*/ 	.dword	_ZN40_INTERNAL_79aa7532_4_k_cu_ab8ca071_387114cuda3std3__45__cpo6cbeginE
	.align		8
        /*0030*/ 	.dword	_ZN40_INTERNAL_79aa7532_4_k_cu_ab8ca071_387114cuda3std3__45__cpo4cendE
	.align		8
        /*0038*/ 	.dword	_ZN40_INTERNAL_79aa7532_4_k_cu_ab8ca071_387114cuda3std3__442_GLOBAL__N__79aa7532_4_k_cu_ab8ca071_387116ignoreE
	.align		8
        /*0040*/ 	.dword	_ZN40_INTERNAL_79aa7532_4_k_cu_ab8ca071_387114cuda3std3__419piecewise_constructE
	.align		8
        /*0048*/ 	.dword	_ZN40_INTERNAL_79aa7532_4_k_cu_ab8ca071_387114cuda3std3__48in_placeE
	.align		8
        /*0050*/ 	.dword	_ZN40_INTERNAL_79aa7532_4_k_cu_ab8ca071_387114cuda3std6ranges3__45__cpo4swapE
	.align		8
        /*0058*/ 	.dword	_ZN40_INTERNAL_79aa7532_4_k_cu_ab8ca071_387114cuda3std6ranges3__45__cpo9iter_moveE
	.align		8
        /*0060*/ 	.dword	_ZN40_INTERNAL_79aa7532_4_k_cu_ab8ca071_387114cute7productE
	.align		8
        /*0068*/ 	.dword	_ZN40_INTERNAL_79aa7532_4_k_cu_ab8ca071_387114cute1_E
	.align		8
        /*0070*/ 	.dword	$str$24
	.align		8
        /*0078*/ 	.dword	$str$25


//--------------------- .text._ZN7cutlass13device_kernelINS_4gemm6kernel13GemmUniversalIN4cute5tupleIJiiiiEEENS1_10collective13CollectiveMmaINS1_39MainloopSm90TmaGmmaRmemAWarpSpecializedILi4ENS5_IJNS4_1CILi1EEESB_SB_EEENS1_35KernelTmaWarpSpecializedCooperativeEEENS5_IJNSA_ILi128EEENSA_ILi256EEENSA_ILi32EEEEEEfNS5_IJSB_llEEEfNS5_IJlSB_lEEENS4_8TiledMMAINS4_8MMA_AtomIJNS4_4SM904GMMA30MMA_64x256x8_F32TF32TF32_RS_TNILNSO_7ScaleInE1ELSQ_1EEEEEENS4_6LayoutINS5_IJNSA_ILi2EEESB_SB_EEENS5_IJSB_NSA_ILi0EEESW_EEEEENS5_IJNS4_10UnderscoreESZ_SZ_EEEEENS4_13SM90_TMA_LOADENS4_14ComposedLayoutINS4_7SwizzleILi1ELi4ELi3EEENS4_18smem_ptr_flag_bitsILi32EEENST_INS5_IJNSA_ILi8EEES18_EEENS5_IJSB_S18_EEEEEEENS4_9Copy_AtomIJNS4_39AutoVectorizingCopyWithAssumedAlignmentILi128EEEfEEENS4_8identityES12_NS13_INS14_ILi3ELi4ELi3EEES17_NST_INS5_IJS18_SH_EEENS5_IJSH_SB_EEEEEEEvS1H_EENS_8epilogue10collective6detail29Sm90TmaWarpSpecializedAdapterINS1P_15DefaultEpilogueIfSK_SK_NS1O_6thread17LinearCombinationIfLi1EffLNS1T_9ScaleType4KindE0ELNS_15FloatRoundStyleE2EfEENS1_15EpilogueDefaultEEEEEvvEEEEvNT_6ParamsE --------------------------
	.section	.text._ZN7cutlass13device_kernelINS_4gemm6kernel13GemmUniversalIN4cute5tupleIJiiiiEEENS1_10collective13CollectiveMmaINS1_39MainloopSm90TmaGmmaRmemAWarpSpecializedILi4ENS5_IJNS4_1CILi1EEESB_SB_EEENS1_35KernelTmaWarpSpecializedCooperativeEEENS5_IJNSA_ILi128EEENSA_ILi256EEENSA_ILi32EEEEEEfNS5_IJSB_llEEEfNS5_IJlSB_lEEENS4_8TiledMMAINS4_8MMA_AtomIJNS4_4SM904GMMA30MMA_64x256x8_F32TF32TF32_RS_TNILNSO_7ScaleInE1ELSQ_1EEEEEENS4_6LayoutINS5_IJNSA_ILi2EEESB_SB_EEENS5_IJSB_NSA_ILi0EEESW_EEEEENS5_IJNS4_10UnderscoreESZ_SZ_EEEEENS4_13SM90_TMA_LOADENS4_14ComposedLayoutINS4_7SwizzleILi1ELi4ELi3EEENS4_18smem_ptr_flag_bitsILi32EEENST_INS5_IJNSA_ILi8EEES18_EEENS5_IJSB_S18_EEEEEEENS4_9Copy_AtomIJNS4_39AutoVectorizingCopyWithAssumedAlignmentILi128EEEfEEENS4_8identityES12_NS13_INS14_ILi3ELi4ELi3EEES17_NST_INS5_IJS18_SH_EEENS5_IJSH_SB_EEEEEEEvS1H_EENS_8epilogue10collective6detail29Sm90TmaWarpSpecializedAdapterINS1P_15DefaultEpilogueIfSK_SK_NS1O_6thread17LinearCombinationIfLi1EffLNS1T_9ScaleType4KindE0ELNS_15FloatRoundStyleE2EfEENS1_15EpilogueDefaultEEEEEvvEEEEvNT_6ParamsE,"ax",@progbits
	.align	128
.text._ZN7cutlass13device_kernelINS_4gemm6kernel13GemmUniversalIN4cute5tupleIJiiiiEEENS1_10collective13CollectiveMmaINS1_39MainloopSm90TmaGmmaRmemAWarpSpecializedILi4ENS5_IJNS4_1CILi1EEESB_SB_EEENS1_35KernelTmaWarpSpecializedCooperativeEEENS5_IJNSA_ILi128EEENSA_ILi256EEENSA_ILi32EEEEEEfNS5_IJSB_llEEEfNS5_IJlSB_lEEENS4_8TiledMMAINS4_8MMA_AtomIJNS4_4SM904GMMA30MMA_64x256x8_F32TF32TF32_RS_TNILNSO_7ScaleInE1ELSQ_1EEEEEENS4_6LayoutINS5_IJNSA_ILi2EEESB_SB_EEENS5_IJSB_NSA_ILi0EEESW_EEEEENS5_IJNS4_10UnderscoreESZ_SZ_EEEEENS4_13SM90_TMA_LOADENS4_14ComposedLayoutINS4_7SwizzleILi1ELi4ELi3EEENS4_18smem_ptr_flag_bitsILi32EEENST_INS5_IJNSA_ILi8EEES18_EEENS5_IJSB_S18_EEEEEEENS4_9Copy_AtomIJNS4_39AutoVectorizingCopyWithAssumedAlignmentILi128EEEfEEENS4_8identityES12_NS13_INS14_ILi3ELi4ELi3EEES17_NST_INS5_IJS18_SH_EEENS5_IJSH_SB_EEEEEEEvS1H_EENS_8epilogue10collective6detail29Sm90TmaWarpSpecializedAdapterINS1P_15DefaultEpilogueIfSK_SK_NS1O_6thread17LinearCombinationIfLi1EffLNS1T_9ScaleType4KindE0ELNS_15FloatRoundStyleE2EfEENS1_15EpilogueDefaultEEEEEvvEEEEvNT_6ParamsE:
        .type           _ZN7cutlass13device_kernelINS_4gemm6kernel13GemmUniversalIN4cute5tupleIJiiiiEEENS1_10collective13CollectiveMmaINS1_39MainloopSm90TmaGmmaRmemAWarpSpecializedILi4ENS5_IJNS4_1CILi1EEESB_SB_EEENS1_35KernelTmaWarpSpecializedCooperativeEEENS5_IJNSA_ILi128EEENSA_ILi256EEENSA_ILi32EEEEEEfNS5_IJSB_llEEEfNS5_IJlSB_lEEENS4_8TiledMMAINS4_8MMA_AtomIJNS4_4SM904GMMA30MMA_64x256x8_F32TF32TF32_RS_TNILNSO_7ScaleInE1ELSQ_1EEEEEENS4_6LayoutINS5_IJNSA_ILi2EEESB_SB_EEENS5_IJSB_NSA_ILi0EEESW_EEEEENS5_IJNS4_10UnderscoreESZ_SZ_EEEEENS4_13SM90_TMA_LOADENS4_14ComposedLayoutINS4_7SwizzleILi1ELi4ELi3EEENS4_18smem_ptr_flag_bitsILi32EEENST_INS5_IJNSA_ILi8EEES18_EEENS5_IJSB_S18_EEEEEEENS4_9Copy_AtomIJNS4_39AutoVectorizingCopyWithAssumedAlignmentILi128EEEfEEENS4_8identityES12_NS13_INS14_ILi3ELi4ELi3EEES17_NST_INS5_IJS18_SH_EEENS5_IJSH_SB_EEEEEEEvS1H_EENS_8epilogue10collective6detail29Sm90TmaWarpSpecializedAdapterINS1P_15DefaultEpilogueIfSK_SK_NS1O_6thread17LinearCombinationIfLi1EffLNS1T_9ScaleType4KindE0ELNS_15FloatRoundStyleE2EfEENS1_15EpilogueDefaultEEEEEvvEEEEvNT_6ParamsE,@function
        .size           _ZN7cutlass13device_kernelINS_4gemm6kernel13GemmUniversalIN4cute5tupleIJiiiiEEENS1_10collective13CollectiveMmaINS1_39MainloopSm90TmaGmmaRmemAWarpSpecializedILi4ENS5_IJNS4_1CILi1EEESB_SB_EEENS1_35KernelTmaWarpSpecializedCooperativeEEENS5_IJNSA_ILi128EEENSA_ILi256EEENSA_ILi32EEEEEEfNS5_IJSB_llEEEfNS5_IJlSB_lEEENS4_8TiledMMAINS4_8MMA_AtomIJNS4_4SM904GMMA30MMA_64x256x8_F32TF32TF32_RS_TNILNSO_7ScaleInE1ELSQ_1EEEEEENS4_6LayoutINS5_IJNSA_ILi2EEESB_SB_EEENS5_IJSB_NSA_ILi0EEESW_EEEEENS5_IJNS4_10UnderscoreESZ_SZ_EEEEENS4_13SM90_TMA_LOADENS4_14ComposedLayoutINS4_7SwizzleILi1ELi4ELi3EEENS4_18smem_ptr_flag_bitsILi32EEENST_INS5_IJNSA_ILi8EEES18_EEENS5_IJSB_S18_EEEEEEENS4_9Copy_AtomIJNS4_39AutoVectorizingCopyWithAssumedAlignmentILi128EEEfEEENS4_8identityES12_NS13_INS14_ILi3ELi4ELi3EEES17_NST_INS5_IJS18_SH_EEENS5_IJSH_SB_EEEEEEEvS1H_EENS_8epilogue10collective6detail29Sm90TmaWarpSpecializedAdapterINS1P_15DefaultEpilogueIfSK_SK_NS1O_6thread17LinearCombinationIfLi1EffLNS1T_9ScaleType4KindE0ELNS_15FloatRoundStyleE2EfEENS1_15EpilogueDefaultEEEEEvvEEEEvNT_6ParamsE,(.L_x_337 - _ZN7cutlass13device_kernelINS_4gemm6kernel13GemmUniversalIN4cute5tupleIJiiiiEEENS1_10collective13CollectiveMmaINS1_39MainloopSm90TmaGmmaRmemAWarpSpecializedILi4ENS5_IJNS4_1CILi1EEESB_SB_EEENS1_35KernelTmaWarpSpecializedCooperativeEEENS5_IJNSA_ILi128EEENSA_ILi256EEENSA_ILi32EEEEEEfNS5_IJSB_llEEEfNS5_IJlSB_lEEENS4_8TiledMMAINS4_8MMA_AtomIJNS4_4SM904GMMA30MMA_64x256x8_F32TF32TF32_RS_TNILNSO_7ScaleInE1ELSQ_1EEEEEENS4_6LayoutINS5_IJNSA_ILi2EEESB_SB_EEENS5_IJSB_NSA_ILi0EEESW_EEEEENS5_IJNS4_10UnderscoreESZ_SZ_EEEEENS4_13SM90_TMA_LOADENS4_14ComposedLayoutINS4_7SwizzleILi1ELi4ELi3EEENS4_18smem_ptr_flag_bitsILi32EEENST_INS5_IJNSA_ILi8EEES18_EEENS5_IJSB_S18_EEEEEEENS4_9Copy_AtomIJNS4_39AutoVectorizingCopyWithAssumedAlignmentILi128EEEfEEENS4_8identityES12_NS13_INS14_ILi3ELi4ELi3EEES17_NST_INS5_IJS18_SH_EEENS5_IJSH_SB_EEEEEEEvS1H_EENS_8epilogue10collective6detail29Sm90TmaWarpSpecializedAdapterINS1P_15DefaultEpilogueIfSK_SK_NS1O_6thread17LinearCombinationIfLi1EffLNS1T_9ScaleType4KindE0ELNS_15FloatRoundStyleE2EfEENS1_15EpilogueDefaultEEEEEvvEEEEvNT_6ParamsE)
        .other          _ZN7cutlass13device_kernelINS_4gemm6kernel13GemmUniversalIN4cute5tupleIJiiiiEEENS1_10collective13CollectiveMmaINS1_39MainloopSm90TmaGmmaRmemAWarpSpecializedILi4ENS5_IJNS4_1CILi1EEESB_SB_EEENS1_35KernelTmaWarpSpecializedCooperativeEEENS5_IJNSA_ILi128EEENSA_ILi256EEENSA_ILi32EEEEEEfNS5_IJSB_llEEEfNS5_IJlSB_lEEENS4_8TiledMMAINS4_8MMA_AtomIJNS4_4SM904GMMA30MMA_64x256x8_F32TF32TF32_RS_TNILNSO_7ScaleInE1ELSQ_1EEEEEENS4_6LayoutINS5_IJNSA_ILi2EEESB_SB_EEENS5_IJSB_NSA_ILi0EEESW_EEEEENS5_IJNS4_10UnderscoreESZ_SZ_EEEEENS4_13SM90_TMA_LOADENS4_14ComposedLayoutINS4_7SwizzleILi1ELi4ELi3EEENS4_18smem_ptr_flag_bitsILi32EEENST_INS5_IJNSA_ILi8EEES18_EEENS5_IJSB_S18_EEEEEEENS4_9Copy_AtomIJNS4_39AutoVectorizingCopyWithAssumedAlignmentILi128EEEfEEENS4_8identityES12_NS13_INS14_ILi3ELi4ELi3EEES17_NST_INS5_IJS18_SH_EEENS5_IJSH_SB_EEEEEEEvS1H_EENS_8epilogue10collective6detail29Sm90TmaWarpSpecializedAdapterINS1P_15DefaultEpilogueIfSK_SK_NS1O_6thread17LinearCombinationIfLi1EffLNS1T_9ScaleType4KindE0ELNS_15FloatRoundStyleE2EfEENS1_15EpilogueDefaultEEEEEvvEEEEvNT_6ParamsE,@"STO_CUDA_ENTRY STV_DEFAULT"
_ZN7cutlass13device_kernelINS_4gemm6kernel13GemmUniversalIN4cute5tupleIJiiiiEEENS1_10collective13CollectiveMmaINS1_39MainloopSm90TmaGmmaRmemAWarpSpecializedILi4ENS5_IJNS4_1CILi1EEESB_SB_EEENS1_35KernelTmaWarpSpecializedCooperativeEEENS5_IJNSA_ILi128EEENSA_ILi256EEENSA_ILi32EEEEEEfNS5_IJSB_llEEEfNS5_IJlSB_lEEENS4_8TiledMMAINS4_8MMA_AtomIJNS4_4SM904GMMA30MMA_64x256x8_F32TF32TF32_RS_TNILNSO_7ScaleInE1ELSQ_1EEEEEENS4_6LayoutINS5_IJNSA_ILi2EEESB_SB_EEENS5_IJSB_NSA_ILi0EEESW_EEEEENS5_IJNS4_10UnderscoreESZ_SZ_EEEEENS4_13SM90_TMA_LOADENS4_14ComposedLayoutINS4_7SwizzleILi1ELi4ELi3EEENS4_18smem_ptr_flag_bitsILi32EEENST_INS5_IJNSA_ILi8EEES18_EEENS5_IJSB_S18_EEEEEEENS4_9Copy_AtomIJNS4_39AutoVectorizingCopyWithAssumedAlignmentILi128EEEfEEENS4_8identityES12_NS13_INS14_ILi3ELi4ELi3EEES17_NST_INS5_IJS18_SH_EEENS5_IJSH_SB_EEEEEEEvS1H_EENS_8epilogue10collective6detail29Sm90TmaWarpSpecializedAdapterINS1P_15DefaultEpilogueIfSK_SK_NS1O_6thread17LinearCombinationIfLi1EffLNS1T_9ScaleType4KindE0ELNS_15FloatRoundStyleE2EfEENS1_15EpilogueDefaultEEEEEvvEEEEvNT_6ParamsE:
[----:B------:R-:W0:Y:S01]  /*0000*/  LDC R1, c[0x0][0x28] ;  /* 0x00000a00ff017b82 */ /* 0x000e220000000800 */
[----:B------:R-:W1:Y:S01]  /*0010*/  S2R R18, SR_TID.X ;  /* 0x0000000000127919 */ /* 0x000e620000002100 */
[----:B------:R-:W-:Y:S01]  /*0020*/  ELECT P0, URZ, PT ;  /* 0x00000000003f782f */ /* 0x000fe20003800000 */
[----:B------:R-:W-:Y:S01]  /*0030*/  BSSY B0, `(.L_x_0) ;  /* 0x000000f000007945 */ /* 0x000fe20003800000 */
[--C-:B-1----:R-:W-:Y:S02]  /*0040*/  SHF.R.U32.HI R0, RZ, 0x5, R18.reuse ;  /* 0x00000005ff007819 */ /* 0x102fe40000011612 */
[----:B------:R-:W-:-:S03]  /*0050*/  SHF.R.U32.HI R155, RZ, 0x7, R18 ;  /* 0x00000007ff9b7819 */ /* 0x000fc60000011612 */
[----:B------:R-:W1:Y:S04]  /*0060*/  SHFL.IDX PT, R5, R0, RZ, 0x1f ;  /* 0x00001fff00057589 */ /* 0x000e6800000e0000 */
[----:B------:R2:W3:Y:S01]  /*0070*/  SHFL.IDX PT, R8, R155, RZ, 0x1f ;  /* 0x00001fff9b087589 */ /* 0x0004e200000e0000 */
[----:B-1----:R-:W-:-:S13]  /*0080*/  ISETP.NE.OR P0, PT, R5, RZ, !P0 ;  /* 0x000000ff0500720c */ /* 0x002fda0004705670 */
[----:B0-23--:R-:W-:Y:S05]  /*0090*/  @P0 BRA `(.L_x_1) ;  /* 0x0000000000200947 */ /* 0x00dfea0003800000 */
[----:B------:R-:W-:Y:S02]  /*00a0*/  ULDC.64 UR4, c[0x0][0x198] ;  /* 0x0000660000047ab9 */ /* 0x000fe40000000a00 */
[----:B------:R-:W-:Y:S02]  /*00b0*/  UIADD3 UR6, UP0, UR4, 0xf0, URZ ;  /* 0x000000f004067890 */ /* 0x000fe4000ff1e03f */
[----:B------:R-:W-:Y:S02]  /*00c0*/  UIADD3 UR4, UP1, UR4, 0x1f0, URZ ;  /* 0x000001f004047890 */ /* 0x000fe4000ff3e03f */
[----:B------:R-:W-:Y:S02]  /*00d0*/  UIADD3.X UR7, URZ, UR5, URZ, UP0, !UPT ;  /* 0x000000053f077290 */ /* 0x000fe400087fe43f */
[----:B------:R-:W-:-:S07]  /*00e0*/  UIADD3.X UR5, URZ, UR5, URZ, UP1, !UPT ;  /* 0x000000053f057290 */ /* 0x000fce0008ffe43f */
[----:B------:R0:W-:Y:S02]  /*00f0*/  UTMACCTL.PF [UR6] ;  /* 0x00000000060079b9 */ /* 0x0001e40008040000 */
[----:B------:R0:W-:Y:S02]  /*0100*/  UTMACCTL.PF [UR4] ;  /* 0x00000000040079b9 */ /* 0x0001e40008040000 */
[----:B0-----:R-:W-:Y:S01]  /*0110*/  NOP ;  /* 0x0000000000007918 */ /* 0x001fe20000000000 */
.L_x_1:
[----:B------:R-:W-:Y:S05]  /*0120*/  BSYNC B0 ;  /* 0x0000000000007941 */ /* 0x000fea0003800000 */
.L_x_0:
[----:B------:R-:W0:Y:S02]  /*0130*/  SHFL.IDX PT, R2, R0, RZ, 0x1f ;  /* 0x00001fff00027589 */ /* 0x000e2400000e0000 */
[----:B0-----:R-:W-:-:S13]  /*0140*/  ISETP.NE.AND P0, PT, R2, RZ, PT ;  /* 0x000000ff0200720c */ /* 0x001fda0003f05270 */
[----:B------:R-:W-:Y:S05]  /*0150*/  @P0 BRA `(.L_x_2) ;  /* 0x0000000000580947 */ /* 0x000fea0003800000 */
[----:B------:R-:W0:Y:S01]  /*0160*/  S2UR UR8, SR_CgaCtaId ;  /* 0x00000000000879c3 */ /* 0x000e220000008800 */
[----:B------:R-:W-:Y:S01]  /*0170*/  UMOV UR4, 0x400 ;  /* 0x0000040000047882 */ /* 0x000fe20000000000 */
[----:B------:R-:W-:Y:S01]  /*0180*/  UMOV UR5, 0x1 ;  /* 0x0000000100057882 */ /* 0x000fe20000000000 */
[----:B------:R-:W-:Y:S01]  /*0190*/  UMOV UR6, 0x100 ;  /* 0x0000010000067882 */ /* 0x000fe20000000000 */
[----:B------:R-:W-:Y:S01]  /*01a0*/  ELECT P0, URZ, PT ;  /* 0x00000000003f782f */ /* 0x000fe20003800000 */
[----:B------:R-:W-:-:S04]  /*01b0*/  UIADD3 UR6, -UR6, 0x100000, URZ ;  /* 0x0010000006067890 */ /* 0x000fc8000fffe13f */
[----:B------:R-:W-:Y:S02]  /*01c0*/  USHF.L.U32 UR7, UR6, 0xb, URZ ;  /* 0x0000000b06077899 */ /* 0x000fe4000800063f */
[----:B------:R-:W-:Y:S02]  /*01d0*/  USHF.L.U32 UR6, UR6, 0x1, URZ ;  /* 0x0000000106067899 */ /* 0x000fe4000800063f */
[----:B0-----:R-:W-:Y:S02]  /*01e0*/  ULEA UR8, UR8, UR4, 0x18 ;  /* 0x0000000408087291 */ /* 0x001fe4000f8ec03f */
[----:B------:R-:W-:-:S04]  /*01f0*/  UIADD3 UR4, -UR5, 0x100000, URZ ;  /* 0x0010000005047890 */ /* 0x000fc8000fffe13f */
[----:B------:R-:W-:Y:S02]  /*0200*/  USHF.L.U32 UR5, UR4, 0xb, URZ ;  /* 0x0000000b04057899 */ /* 0x000fe4000800063f */
[----:B------:R-:W-:Y:S01]  /*0210*/  USHF.L.U32 UR4, UR4, 0x1, URZ ;  /* 0x0000000104047899 */ /* 0x000fe2000800063f */
[----:B------:R-:W0:Y:S11]  /*0220*/  FENCE.VIEW.ASYNC.S ;  /* 0x00000000000073c6 */ /* 0x000e360000000000 */
[----:B0-----:R0:W1:Y:S01]  /*0230*/  SYNCS.EXCH.64 URZ, [UR8], UR4 ;  /* 0x00000004083f75b2 */ /* 0x0010620008000100 */
[----:B------:R0:W2:Y:S01]  /*0240*/  SYNCS.EXCH.64 URZ, [UR8+0x20], UR6 ;  /* 0x00002006083f75b2 */ /* 0x0000a20008000100 */
[----:B------:R0:W3:Y:S01]  /*0250*/  SYNCS.EXCH.64 URZ, [UR8+0x8], UR4 ;  /* 0x00000804083f75b2 */ /* 0x0000e20008000100 */
[----:B------:R0:W4:Y:S01]  /*0260*/  SYNCS.EXCH.64 URZ, [UR8+0x28], UR6 ;  /* 0x00002806083f75b2 */ /* 0x0001220008000100 */
[----:B------:R0:W0:Y:S01]  /*0270*/  SYNCS.EXCH.64 URZ, [UR8+0x10], UR4 ;  /* 0x00001004083f75b2 */ /* 0x0000220008000100 */
[----:B------:R0:W0:Y:S01]  /*0280*/  SYNCS.EXCH.64 URZ, [UR8+0x30], UR6 ;  /* 0x00003006083f75b2 */ /* 0x0000220008000100 */
[----:B------:R0:W0:Y:S01]  /*0290*/  SYNCS.EXCH.64 URZ, [UR8+0x18], UR4 ;  /* 0x00001804083f75b2 */ /* 0x0000220008000100 */
[----:B------:R0:W0:Y:S01]  /*02a0*/  SYNCS.EXCH.64 URZ, [UR8+0x38], UR6 ;  /* 0x00003806083f75b2 */ /* 0x0000220008000100 */
[----:B------:R-:W-:Y:S01]  /*02b0*/  NOP ;  /* 0x0000000000007918 */ /* 0x000fe20000000000 */
.L_x_2:
[----:B------:R-:W5:Y:S01]  /*02c0*/  SHFL.IDX PT, R0, R0, RZ, 0x1f ;  /* 0x00001fff00007589 */ /* 0x000f6200000e0000 */
[----:B------:R-:W-:Y:S01]  /*02d0*/  ELECT P0, URZ, PT ;  /* 0x00000000003f782f */ /* 0x000fe20003800000 */
[----:B------:R-:W1:Y:S01]  /*02e0*/  LDC R2, c[0x0][0x65c] ;  /* 0x00019700ff027b82 */ /* 0x000e620000000800 */
[----:B------:R-:W-:Y:S01]  /*02f0*/  SHF.R.S32.HI R6, RZ, 0x1f, R5 ;  /* 0x0000001fff067819 */ /* 0x000fe20000011405 */
[----:B------:R-:W2:Y:S01]  /*0300*/  S2R R3, SR_CTAID.Y ;  /* 0x0000000000037919 */ /* 0x000ea20000002600 */
[----:B0-----:R-:W-:Y:S01]  /*0310*/  UMOV UR4, 0x20 ;  /* 0x0000002000047882 */ /* 0x001fe20000000000 */
[----:B------:R-:W-:Y:S01]  /*0320*/  ISETP.NE.AND P2, PT, R8, RZ, PT ;  /* 0x000000ff0800720c */ /* 0x000fe20003f45270 */
[----:B------:R-:W-:Y:S01]  /*0330*/  NOP ;  /* 0x0000000000007918 */ /* 0x000fe20000000000 */
[----:B------:R-:W0:Y:S01]  /*0340*/  S2R R4, SR_CTAID.X ;  /* 0x0000000000047919 */ /* 0x000e220000002500 */
[----:B------:R-:W-:Y:S01]  /*0350*/  LEA.HI R6, R6, R5, RZ, 0x2 ;  /* 0x0000000506067211 */ /* 0x000fe200078f10ff */
[----:B------:R-:W-:Y:S01]  /*0360*/  NOP ;  /* 0x0000000000007918 */ /* 0x000fe20000000000 */
[----:B-----5:R-:W-:-:S02]  /*0370*/  ISETP.NE.OR P0, PT, R0, RZ, !P0 ;  /* 0x000000ff0000720c */ /* 0x020fc40004705670 */
[----:B-1----:R-:W-:-:S04]  /*0380*/  ISETP.NE.AND P3, PT, R2, 0x1, PT ;  /* 0x000000010200780c */ /* 0x002fc80003f65270 */
[----:B------:R-:W-:Y:S02]  /*0390*/  P2R R0, PR, RZ, 0x8 ;  /* 0x00000008ff007803 */ /* 0x000fe40000000000 */
[----:B------:R-:W-:-:S05]  /*03a0*/  LOP3.LUT R0, R6, 0xfffffffc, RZ, 0xc0, !PT ;  /* 0xfffffffc06007812 */ /* 0x000fca00078ec0ff */
[----:B------:R-:W-:Y:S01]  /*03b0*/  VOTEU.ALL UP0, P0 ;  /* 0x00000000003f7886 */ /* 0x000fe20000000000 */
[----:B------:R-:W-:Y:S01]  /*03c0*/  IMAD.IADD R0, R5, 0x1, -R0 ;  /* 0x0000000105007824 */ /* 0x000fe200078e0a00 */
[----:B------:R-:W0:Y:S01]  /*03d0*/  @P3 LDC R17, c[0x0][0x10] ;  /* 0x00000400ff113b82 */ /* 0x000e220000000800 */
[----:B------:R-:W-:Y:S01]  /*03e0*/  VOTEU.ALL UP1, P0 ;  /* 0x00000000003f7886 */ /* 0x000fe20000020000 */
[----:B--2---:R-:W-:Y:S01]  /*03f0*/  @P3 IMAD.MOV.U32 R6, RZ, RZ, R3 ;  /* 0x000000ffff063224 */ /* 0x004fe200078e0003 */
[----:B------:R-:W-:Y:S01]  /*0400*/  @!UP0 UMOV UR6, 0x400 ;  /* 0x0000040000068882 */ /* 0x000fe20000000000 */
[----:B------:R-:W-:-:S04]  /*0410*/  @!UP0 UIADD3 UR4, -UR4, 0x100000, URZ ;  /* 0x0010000004048890 */ /* 0x000fc8000fffe13f */
[----:B------:R-:W-:Y:S02]  /*0420*/  @!UP0 USHF.L.U32 UR5, UR4, 0xb, URZ ;  /* 0x0000000b04058899 */ /* 0x000fe4000800063f */
[----:B------:R-:W-:Y:S01]  /*0430*/  @!UP0 USHF.L.U32 UR4, UR4, 0x1, URZ ;  /* 0x0000000104048899 */ /* 0x000fe2000800063f */
[----:B------:R-:W-:Y:S02]  /*0440*/  @P3 IMAD.MOV.U32 R7, RZ, RZ, RZ ;  /* 0x000000ffff073224 */ /* 0x000fe400078e00ff */
[----:B------:R-:W-:Y:S01]  /*0450*/  IMAD.MOV.U32 R5, RZ, RZ, RZ ;  /* 0x000000ffff057224 */ /* 0x000fe200078e00ff */
[----:B------:R-:W1:Y:S01]  /*0460*/  @!UP0 S2UR UR7, SR_CgaCtaId ;  /* 0x00000000000789c3 */ /* 0x000e620000008800 */
[----:B------:R-:W-:-:S07]  /*0470*/  @P3 IMAD.MOV.U32 R11, RZ, RZ, RZ ;  /* 0x000000ffff0b3224 */ /* 0x000fce00078e00ff */
[----:B------:R-:W2:Y:S01]  /*0480*/  @!P3 LDC R9, c[0x0][0xc] ;  /* 0x00000300ff09bb82 */ /* 0x000ea20000000800 */
[----:B0-----:R-:W-:-:S04]  /*0490*/  @P3 IMAD.WIDE.U32 R16, R4, R17, R6 ;  /* 0x0000001104103225 */ /* 0x001fc800078e0006 */
[----:B------:R-:W-:Y:S01]  /*04a0*/  @P3 IMAD.IADD R17, R17, 0x1, R11 ;  /* 0x0000000111113824 */ /* 0x000fe200078e020b */
[----:B-1----:R-:W-:Y:S01]  /*04b0*/  @!UP0 ULEA UR6, UR7, UR6, 0x18 ;  /* 0x0000000607068291 */ /* 0x002fe2000f8ec03f */
[----:B------:R-:W-:Y:S01]  /*04c0*/  VOTEU.ALL UP0, P0 ;  /* 0x00000000003f7886 */ /* 0x000fe20000000000 */
[----:B------:R-:W-:-:S04]  /*04d0*/  ISETP.NE.AND P0, PT, R0, 0x3, PT ;  /* 0x000000030000780c */ /* 0x000fc80003f05270 */
[----:B------:R-:W-:Y:S01]  /*04e0*/  ISETP.EQ.OR P0, PT, R0, RZ, !P0 ;  /* 0x000000ff0000720c */ /* 0x000fe20004702670 */
[----:B--2---:R-:W-:-:S03]  /*04f0*/  @!P3 IMAD.WIDE.U32 R6, R9, R3, R4 ;  /* 0x000000030906b225 */ /* 0x004fc600078e0004 */
[C---:B------:R-:W-:Y:S01]  /*0500*/  ISETP.EQ.AND P0, PT, R8.reuse, RZ, P0 ;  /* 0x000000ff0800720c */ /* 0x040fe20000702270 */
[----:B------:R-:W-:Y:S01]  /*0510*/  VIADD R8, R8, 0xffffffff ;  /* 0xffffffff08087836 */ /* 0x000fe20000000000 */
[----:B------:R-:W0:Y:S02]  /*0520*/  FENCE.VIEW.ASYNC.S ;  /* 0x00000000000073c6 */ /* 0x000e240000000000 */
[----:B0-----:R0:W3:Y:S01]  /*0530*/  @!UP0 SYNCS.EXCH.64 URZ, [UR6+0x50], UR4 ;  /* 0x00005004063f85b2 */ /* 0x0010e20008000100 */
[----:B------:R-:W-:Y:S01]  /*0540*/  @!P3 IMAD.MOV.U32 R16, RZ, RZ, R6 ;  /* 0x000000ffff10b224 */ /* 0x000fe200078e0006 */
[----:B------:R-:W-:Y:S01]  /*0550*/  SEL R19, RZ, 0x1, !P0 ;  /* 0x00000001ff137807 */ /* 0x000fe20004000000 */
[----:B------:R-:W-:Y:S01]  /*0560*/  @!P3 IMAD.MOV.U32 R17, RZ, RZ, R7 ;  /* 0x000000ffff11b224 */ /* 0x000fe200078e0007 */
[----:B------:R-:W-:-:S04]  /*0570*/  ISETP.GE.U32.AND P1, PT, R8, 0x2, PT ;  /* 0x000000020800780c */ /* 0x000fc80003f26070 */
[----:B------:R-:W-:Y:S01]  /*0580*/  SEL R19, R19, 0x2, P1 ;  /* 0x0000000213137807 */ /* 0x000fe20000800000 */
[----:B------:R0:W3:Y:S01]  /*0590*/  @!UP1 SYNCS.EXCH.64 URZ, [UR6+0x58], UR4 ;  /* 0x00005804063f95b2 */ /* 0x0000e20008000100 */
[----:B------:R-:W-:Y:S01]  /*05a0*/  NOP ;  /* 0x0000000000007918 */ /* 0x000fe20000000000 */
[----:B---34-:R-:W-:Y:S06]  /*05b0*/  BAR.SYNC.DEFER_BLOCKING 0x0 ;  /* 0x0000000000007b1d */ /* 0x018fec0000010000 */
[----:B------:R-:W-:Y:S05]  /*05c0*/  @!P2 BRA `(.L_x_3) ;  /* 0x0000008800d4a947 */ /* 0x000fea0003800000 */
[----:B------:R-:W-:-:S13]  /*05d0*/  ISETP.GT.U32.AND P0, PT, R8, 0x1, PT ;  /* 0x000000010800780c */ /* 0x000fda0003f04070 */
[----:B0-----:R-:W-:Y:S05]  /*05e0*/  @P0 EXIT ;  /* 0x000000000000094d */ /* 0x001fea0003800000 */
[----:B------:R-:W-:Y:S01]  /*05f0*/  ULDC.64 UR4, c[0x0][0x650] ;  /* 0x0001940000047ab9 */ /* 0x000fe20000000a00 */
[----:B------:R-:W-:Y:S01]  /*0600*/  PRMT R0, RZ, 0x7610, R0 ;  /* 0x00007610ff007816 */ /* 0x000fe20000000000 */
[----:B------:R-:W-:Y:S01]  /*0610*/  IMAD.MOV.U32 R154, RZ, RZ, -0x1 ;  /* 0xffffffffff9a7424 */ /* 0x000fe200078e00ff */
[----:B------:R-:W-:Y:S01]  /*0620*/  ISETP.GE.U32.AND P0, PT, R16, UR4, PT ;  /* 0x0000000410007c0c */ /* 0x000fe2000bf06070 */
[----:B------:R-:W-:Y:S02]  /*0630*/  IMAD.MOV.U32 R152, RZ, RZ, -0x1 ;  /* 0xffffffffff987424 */ /* 0x000fe400078e00ff */
[----:B------:R-:W-:Y:S01]  /*0640*/  IMAD.MOV.U32 R153, RZ, RZ, -0x1 ;  /* 0xffffffffff997424 */ /* 0x000fe200078e00ff */
[----:B------:R-:W-:-:S13]  /*0650*/  ISETP.GE.U32.AND.EX P0, PT, R17, UR5, PT, P0 ;  /* 0x0000000511007c0c */ /* 0x000fda000bf06100 */
[----:B------:R-:W-:Y:S05]  /*0660*/  @P0 BRA `(.L_x_4) ;  /* 0x0000000400540947 */ /* 0x000fea0003800000 */
[----:B------:R-:W0:Y:S01]  /*0670*/  LDC.64 R14, c[0x0][0x628] ;  /* 0x00018a00ff0e7b82 */ /* 0x000e220000000a00 */
[----:B------:R-:W-:Y:S02]  /*0680*/  IMAD.MOV.U32 R6, RZ, RZ, R16 ;  /* 0x000000ffff067224 */ /* 0x000fe400078e0010 */
[----:B------:R-:W-:-:S05]  /*0690*/  IMAD.MOV.U32 R7, RZ, RZ, R17 ;  /* 0x000000ffff077224 */ /* 0x000fca00078e0011 */
[----:B------:R-:W1:Y:S08]  /*06a0*/  LDC R0, c[0x0][0x630] ;  /* 0x00018c00ff007b82 */ /* 0x000e700000000800 */
[----:B------:R-:W2:Y:S01]  /*06b0*/  LDC.64 R20, c[0x0][0x620] ;  /* 0x00018800ff147b82 */ /* 0x000ea20000000a00 */
[----:B0-----:R-:W-:-:S04]  /*06c0*/  ISETP.NE.U32.AND P0, PT, R14, RZ, PT ;  /* 0x000000ff0e00720c */ /* 0x001fc80003f05070 */
[----:B------:R-:W-:-:S13]  /*06d0*/  ISETP.NE.AND.EX P0, PT, R15, RZ, PT, P0 ;  /* 0x000000ff0f00720c */ /* 0x000fda0003f05300 */
[----:B-12---:R-:W-:Y:S05]  /*06e0*/  @!P0 BRA `(.L_x_5) ;  /* 0x0000000000288947 */ /* 0x006fea0003800000 */
[----:B------:R-:W0:Y:S02]  /*06f0*/  LDC R11, c[0x0][0x634] ;  /* 0x00018d00ff0b7b82 */ /* 0x000e240000000800 */
[----:B0-----:R-:W-:-:S05]  /*0700*/  IADD3 R11, P0, R16, R11, RZ ;  /* 0x0000000b100b7210 */ /* 0x001fca0007f1e0ff */
[----:B------:R-:W-:-:S04]  /*0710*/  IMAD.X R13, RZ, RZ, R17, P0 ;  /* 0x000000ffff0d7224 */ /* 0x000fc800000e0611 */
[----:B------:R-:W-:-:S04]  /*0720*/  IMAD.WIDE.U32 R6, R13, R14, RZ ;  /* 0x0000000e0d067225 */ /* 0x000fc800078e00ff */
[----:B------:R-:W-:-:S04]  /*0730*/  IMAD.WIDE.U32 R8, P0, R11, R15, R6 ;  /* 0x0000000f0b087225 */ /* 0x000fc80007800006 */
[----:B------:R-:W-:-:S04]  /*0740*/  IMAD.WIDE.U32 R6, R11, R14, RZ ;  /* 0x0000000e0b067225 */ /* 0x000fc800078e00ff */
[----:B------:R-:W-:Y:S01]  /*0750*/  IMAD.X R11, RZ, RZ, RZ, P0 ;  /* 0x000000ffff0b7224 */ /* 0x000fe200000e06ff */
[----:B------:R-:W-:Y:S01]  /*0760*/  IADD3 RZ, P0, R7, R8, RZ ;  /* 0x0000000807ff7210 */ /* 0x000fe20007f1e0ff */
[----:B------:R-:W-:-:S04]  /*0770*/  IMAD.MOV.U32 R10, RZ, RZ, R9 ;  /* 0x000000ffff0a7224 */ /* 0x000fc800078e0009 */
[----:B------:R-:W-:-:S08]  /*0780*/  IMAD.WIDE.U32.X R6, R13, R15, R10, P0 ;  /* 0x0000000f0d067225 */ /* 0x000fd000000e040a */
.L_x_5:
[-CC-:B------:R-:W-:Y:S01]  /*0790*/  SHF.R.U64 R153, R6, R0.reuse, R7.reuse ;  /* 0x0000000006997219 */ /* 0x180fe20000001207 */
[----:B------:R-:W0:Y:S01]  /*07a0*/  LDC R10, c[0x0][0x618] ;  /* 0x00018600ff0a7b82 */ /* 0x000e220000000800 */
[----:B------:R-:W-:Y:S01]  /*07b0*/  SHF.R.U32.HI R5, RZ, R0, R7 ;  /* 0x00000000ff057219 */ /* 0x000fe20000011607 */
[----:B------:R-:W-:Y:S01]  /*07c0*/  ULDC UR4, c[0x0][0x150] ;  /* 0x0000540000047ab9 */ /* 0x000fe20000000800 */
[----:B------:R-:W-:Y:S02]  /*07d0*/  IADD3 R9, P0, RZ, -R153, RZ ;  /* 0x80000099ff097210 */ /* 0x000fe40007f1e0ff */
[----:B------:R-:W-:-:S03]  /*07e0*/  I2FP.F32.U32 R0, R4 ;  /* 0x0000000400007245 */ /* 0x000fc60000201000 */
[----:B------:R-:W1:Y:S01]  /*07f0*/  LDC.64 R26, c[0x0][0x640] ;  /* 0x00019000ff1a7b82 */ /* 0x000e620000000a00 */
[----:B------:R-:W-:Y:S02]  /*0800*/  IMAD.X R11, RZ, RZ, ~R5, P0 ;  /* 0x000000ffff0b7224 */ /* 0x000fe400000e0e05 */
[----:B------:R-:W-:Y:S01]  /*0810*/  FMUL R0, R0, UR4 ;  /* 0x0000000400007c20 */ /* 0x000fe20008400000 */
[----:B------:R-:W-:Y:S01]  /*0820*/  IMAD.WIDE.U32 R6, R9, R20, R16 ;  /* 0x0000001409067225 */ /* 0x000fe200078e0010 */
[----:B------:R-:W-:-:S03]  /*0830*/  ULDC UR4, c[0x0][0x154] ;  /* 0x0000550000047ab9 */ /* 0x000fc60000000800 */
[----:B------:R-:W-:Y:S01]  /*0840*/  IMAD R8, R11, R20, RZ ;  /* 0x000000140b087224 */ /* 0x000fe200078e02ff */
[----:B------:R-:W2:Y:S01]  /*0850*/  LDC R5, c[0x0][0x144] ;  /* 0x00005100ff057b82 */ /* 0x000ea20000000800 */
[----:B------:R-:W3:Y:S02]  /*0860*/  F2I.U32.TRUNC.NTZ R0, R0 ;  /* 0x0000000000007305 */ /* 0x000ee4000020f000 */
[----:B------:R-:W-:-:S04]  /*0870*/  IMAD R9, R9, R21, R8 ;  /* 0x0000001509097224 */ /* 0x000fc800078e0208 */
[----:B------:R-:W-:Y:S01]  /*0880*/  IMAD.IADD R7, R7, 0x1, R9 ;  /* 0x0000000107077824 */ /* 0x000fe200078e0209 */
[----:B------:R-:W4:Y:S01]  /*0890*/  LDC R12, c[0x0][0x608] ;  /* 0x00018200ff0c7b82 */ /* 0x000f220000000800 */
[----:B------:R-:W-:-:S03]  /*08a0*/  IMAD.MOV.U32 R9, RZ, RZ, -0x1 ;  /* 0xffffffffff097424 */ /* 0x000fc600078e00ff */
[-CC-:B0-----:R-:W-:Y:S02]  /*08b0*/  SHF.R.U64 R20, R6, R10.reuse, R7.reuse ;  /* 0x0000000a06147219 */ /* 0x181fe40000001207 */
[----:B------:R-:W-:Y:S02]  /*08c0*/  I2FP.F32.U32 R6, R3 ;  /* 0x0000000300067245 */ /* 0x000fe40000201000 */
[----:B------:R-:W0:Y:S01]  /*08d0*/  LDC R24, c[0x0][0x658] ;  /* 0x00019600ff187b82 */ /* 0x000e220000000800 */
[----:B-1----:R-:W-:Y:S01]  /*08e0*/  ISETP.NE.U32.AND P0, PT, R26, RZ, PT ;  /* 0x000000ff1a00720c */ /* 0x002fe20003f05070 */
[----:B---3--:R-:W-:Y:S01]  /*08f0*/  IMAD.MOV R8, RZ, RZ, -R0 ;  /* 0x000000ffff087224 */ /* 0x008fe200078e0a00 */
[----:B------:R-:W-:Y:S01]  /*0900*/  SHF.R.U32.HI R7, RZ, R10, R7 ;  /* 0x0000000aff077219 */ /* 0x000fe20000011607 */
[----:B------:R-:W-:Y:S01]  /*0910*/  FMUL R6, R6, UR4 ;  /* 0x0000000406067c20 */ /* 0x000fe20008400000 */
[----:B------:R-:W-:-:S03]  /*0920*/  ISETP.NE.AND.EX P0, PT, R27, RZ, PT, P0 ;  /* 0x000000ff1b00720c */ /* 0x000fc60003f05300 */
[----:B------:R-:W1:Y:S01]  /*0930*/  LDC R14, c[0x0][0x148] ;  /* 0x00005200ff0e7b82 */ /* 0x000e620000000800 */
[----:B--2---:R-:W-:-:S07]  /*0940*/  IMAD R0, R5, R8, R4 ;  /* 0x0000000805007224 */ /* 0x004fce00078e0204 */
[----:B------:R-:W2:Y:S01]  /*0950*/  LDC R22, c[0x0][0x600] ;  /* 0x00018000ff167b82 */ /* 0x000ea20000000800 */
[-CC-:B----4-:R-:W-:Y:S02]  /*0960*/  SHF.R.U64 R28, R20, R12.reuse, R7.reuse ;  /* 0x0000000c141c7219 */ /* 0x190fe40000001207 */
[----:B------:R-:W-:Y:S01]  /*0970*/  SHF.R.U32.HI R5, RZ, R12, R7 ;  /* 0x0000000cff057219 */ /* 0x000fe20000011607 */
[----:B------:R-:W-:Y:S01]  /*0980*/  IMAD.MOV.U32 R7, RZ, RZ, 0x1 ;  /* 0x00000001ff077424 */ /* 0x000fe200078e00ff */
[----:B------:R3:W4:Y:S03]  /*0990*/  F2I.U32.TRUNC.NTZ R12, R6 ;  /* 0x00000006000c7305 */ /* 0x000726000020f000 */
[----:B------:R-:W1:Y:S01]  /*09a0*/  LDC R15, c[0x0][0x648] ;  /* 0x00019200ff0f7b82 */ /* 0x000e620000000800 */
[-C--:B0-----:R-:W-:Y:S02]  /*09b0*/  SHF.L.U32 R4, R9, R24.reuse, RZ ;  /* 0x0000001809047219 */ /* 0x081fe400000006ff */
[----:B------:R-:W-:-:S02]  /*09c0*/  SHF.R.U64 R30, R28, R24, R5 ;  /* 0x000000181c1e7219 */ /* 0x000fc40000001205 */
[----:B------:R-:W-:Y:S02]  /*09d0*/  LOP3.LUT R11, RZ, R4, RZ, 0x33, !PT ;  /* 0x00000004ff0b7212 */ /* 0x000fe400078e33ff */
[-C--:B------:R-:W-:Y:S01]  /*09e0*/  SHF.R.U32.HI R5, RZ, R24.reuse, R5 ;  /* 0x00000018ff057219 */ /* 0x080fe20000011605 */
[----:B------:R-:W0:Y:S01]  /*09f0*/  LDC R21, c[0x0][0x638] ;  /* 0x00018e00ff157b82 */ /* 0x000e220000000800 */
[----:B------:R-:W-:Y:S01]  /*0a00*/  SHF.L.U32 R10, R7, R24, RZ ;  /* 0x00000018070a7219 */ /* 0x000fe200000006ff */
[----:B------:R-:W-:-:S06]  /*0a10*/  IMAD.MOV.U32 R4, RZ, RZ, R30 ;  /* 0x000000ffff047224 */ /* 0x000fcc00078e001e */
[----:B------:R-:W0:Y:S01]  /*0a20*/  LDC R154, c[0x0][0x610] ;  /* 0x00018400ff9a7b82 */ /* 0x000e220000000800 */
[----:B---34-:R-:W-:Y:S05]  /*0a30*/  @!P0 BRA `(.L_x_6) ;  /* 0x0000000000288947 */ /* 0x018fea0003800000 */
[----:B------:R-:W3:Y:S02]  /*0a40*/  LDC R9, c[0x0][0x64c] ;  /* 0x00019300ff097b82 */ /* 0x000ee40000000800 */
[----:B---3--:R-:W-:-:S05]  /*0a50*/  IADD3 R9, P0, R30, R9, RZ ;  /* 0x000000091e097210 */ /* 0x008fca0007f1e0ff */
        /* <DEDUP_REMOVED lines=8> */
.L_x_6:
[----:B-1----:R-:W-:Y:S01]  /*0ae0*/  SHF.R.U64 R4, R4, R15, R5 ;  /* 0x0000000f04047219 */ /* 0x002fe20000001205 */
[----:B--2---:R-:W-:Y:S01]  /*0af0*/  VIADD R5, R22, 0xffffffff ;  /* 0xffffffff16057836 */ /* 0x004fe20000000000 */
[----:B------:R-:W-:Y:S01]  /*0b00*/  LOP3.LUT R11, R28, R11, RZ, 0xc0, !PT ;  /* 0x0000000b1c0b7212 */ /* 0x000fe200078ec0ff */
[----:B------:R-:W-:Y:S02]  /*0b10*/  IMAD.MOV R12, RZ, RZ, -R12 ;  /* 0x000000ffff0c7224 */ /* 0x000fe400078e0a0c */
[----:B------:R-:W-:Y:S01]  /*0b20*/  IMAD.MOV R6, RZ, RZ, -R4 ;  /* 0x000000ffff067224 */ /* 0x000fe200078e0a04 */
[----:B------:R-:W-:Y:S01]  /*0b30*/  LOP3.LUT R5, R20, R5, RZ, 0xc0, !PT ;  /* 0x0000000514057212 */ /* 0x000fe200078ec0ff */
[----:B------:R-:W-:Y:S02]  /*0b40*/  @P3 IMAD R0, R14, R12, R3 ;  /* 0x0000000c0e003224 */ /* 0x000fe400078e0203 */
[----:B------:R-:W-:Y:S02]  /*0b50*/  IMAD R11, R10, R4, R11 ;  /* 0x000000040a0b7224 */ /* 0x000fe400078e020b */
[----:B0-----:R-:W-:-:S02]  /*0b60*/  IMAD R3, R6, R21, R30 ;  /* 0x0000001506037224 */ /* 0x001fc400078e021e */
[----:B------:R-:W-:Y:S02]  /*0b70*/  IMAD R154, R11, R154, R0 ;  /* 0x0000009a0b9a7224 */ /* 0x000fe400078e0200 */
[----:B------:R-:W-:Y:S02]  /*0b80*/  IMAD R3, R3, R22, R5 ;  /* 0x0000001603037224 */ /* 0x000fe400078e0205 */
[----:B------:R-:W-:-:S03]  /*0b90*/  IMAD.MOV.U32 R0, RZ, RZ, 0x1 ;  /* 0x00000001ff007424 */ /* 0x000fc600078e00ff */
[----:B------:R-:W-:Y:S02]  /*0ba0*/  SEL R152, R3, R154, !P3 ;  /* 0x0000009a03987207 */ /* 0x000fe40005800000 */
[----:B------:R-:W-:-:S07]  /*0bb0*/  SEL R154, R154, R3, !P3 ;  /* 0x000000039a9a7207 */ /* 0x000fce0005800000 */
.L_x_4:
[----:B------:R-:W-:-:S08]  /*0bc0*/  NOP ;  /* 0x0000000000007918 */ /* 0x000fd00000000000 */
[----:B------:R-:W0:Y:S02]  /*0bd0*/  USETMAXREG.TRY_ALLOC.CTAPOOL UP0, 0xe8 ;  /* 0x000000e8000079c8 */ /* 0x000e240008000600 */
[----:B0-----:R-:W-:-:S13]  /*0be0*/  PLOP3.LUT P0, PT, PT, PT, UP0, 0x80, 0x0 ;  /* 0x000000000000781c */ /* 0x001fda0003f0f008 */
[----:B------:R-:W-:Y:S05]  /*0bf0*/  @!P0 BRA `(.L_x_4) ;  /* 0xfffffffc00f08947 */ /* 0x000fea000383ffff */
[----:B------:R-:W-:Y:S01]  /*0c00*/  ULDC.64 UR4, c[0x0][0x598] ;  /* 0x0001660000047ab9 */ /* 0x000fe20000000a00 */
[----:B------:R-:W-:Y:S01]  /*0c10*/  ULDC.64 UR36, c[0x0][0x208] ;  /* 0x0000820000247ab9 */ /* 0x000fe20000000a00 */
[----:B------:R-:W-:-:S04]  /*0c20*/  ISETP.NE.U32.AND P0, PT, RZ, UR4, PT ;  /* 0x00000004ff007c0c */ /* 0x000fc8000bf05070 */
[----:B------:R-:W-:-:S13]  /*0c30*/  ISETP.NE.AND.EX P0, PT, RZ, UR5, PT, P0 ;  /* 0x00000005ff007c0c */ /* 0x000fda000bf05300 */
[----:B------:R-:W-:Y:S05]  /*0c40*/  @!P0 BRA `(.L_x_7) ;  /* 0x00000000001c8947 */ /* 0x000fea0003800000 */
[----:B------:R-:W0:Y:S02]  /*0c50*/  LDC.64 R4, c[0x0][0x598] ;  /* 0x00016600ff047b82 */ /* 0x000e240000000a00 */
[----:B0-----:R-:W2:Y:S02]  /*0c60*/  LDG.E.64 R4, desc[UR36][R4.64] ;  /* 0x0000002404047981 */ /* 0x001ea4000c1e1b00 */
[----:B--2---:R-:W-:-:S04]  /*0c70*/  ISETP.NE.U32.AND P0, PT, R4, RZ, PT ;  /* 0x000000ff0400720c */ /* 0x004fc80003f05070 */
[----:B------:R-:W-:-:S13]  /*0c80*/  ISETP.NE.AND.EX P0, PT, R5, RZ, PT, P0 ;  /* 0x000000ff0500720c */ /* 0x000fda0003f05300 */
[----:B------:R-:W-:Y:S05]  /*0c90*/  @!P0 BRA `(.L_x_7) ;  /* 0x0000000000088947 */ /* 0x000fea0003800000 */
[----:B------:R0:W5:Y:S01]  /*0ca0*/  LD.E R156, desc[UR36][R4.64] ;  /* 0x00000024049c7980 */ /* 0x000162000c101900 */
[----:B------:R-:W-:Y:S05]  /*0cb0*/  BRA `(.L_x_8) ;  /* 0x0000000000247947 */ /* 0x000fea0003800000 */
.L_x_7:
[----:B------:R-:W-:Y:S02]  /*0cc0*/  ULDC.64 UR4, c[0x0][0x588] ;  /* 0x0001620000047ab9 */ /* 0x000fe40000000a00 */
[----:B------:R-:W-:-:S04]  /*0cd0*/  ISETP.NE.U32.AND P0, PT, RZ, UR4, PT ;  /* 0x00000004ff007c0c */ /* 0x000fc8000bf05070 */
[----:B------:R-:W-:-:S13]  /*0ce0*/  ISETP.NE.AND.EX P0, PT, RZ, UR5, PT, P0 ;  /* 0x00000005ff007c0c */ /* 0x000fda000bf05300 */
[----:B------:R-:W-:Y:S05]  /*0cf0*/  @!P0 BRA `(.L_x_9) ;  /* 0x00000000000c8947 */ /* 0x000fea0003800000 */
[----:B------:R-:W0:Y:S02]  /*0d00*/  LDC.64 R156, c[0x0][0x588] ;  /* 0x00016200ff9c7b82 */ /* 0x000e240000000a00 */
[----:B0-----:R1:W5:Y:S01]  /*0d10*/  LDG.E R156, desc[UR36][R156.64] ;  /* 0x000000249c9c7981 */ /* 0x001362000c1e1900 */
[----:B------:R-:W-:Y:S05]  /*0d20*/  BRA `(.L_x_8) ;  /* 0x0000000000087947 */ /* 0x000fea0003800000 */
.L_x_9:
[----:B------:R-:W-:Y:S02]  /*0d30*/  ULDC UR4, c[0x0][0x580] ;  /* 0x0001600000047ab9 */ /* 0x000fe40000000800 */
[----:B------:R-:W-:-:S07]  /*0d40*/  IMAD.U32 R156, RZ, RZ, UR4 ;  /* 0x00000004ff9c7e24 */ /* 0x000fce000f8e00ff */
.L_x_8:
[----:B------:R-:W-:Y:S02]  /*0d50*/  ULDC.64 UR4, c[0x0][0x5a0] ;  /* 0x0001680000047ab9 */ /* 0x000fe40000000a00 */
[----:B------:R-:W-:-:S04]  /*0d60*/  ISETP.NE.U32.AND P0, PT, RZ, UR4, PT ;  /* 0x00000004ff007c0c */ /* 0x000fc8000bf05070 */
[----:B------:R-:W-:-:S13]  /*0d70*/  ISETP.NE.AND.EX P0, PT, RZ, UR5, PT, P0 ;  /* 0x00000005ff007c0c */ /* 0x000fda000bf05300 */
[----:B------:R-:W-:Y:S05]  /*0d80*/  @!P0 BRA `(.L_x_10) ;  /* 0x00000000001c8947 */ /* 0x000fea0003800000 */
[----:B0-----:R-:W0:Y:S02]  /*0d90*/  LDC.64 R4, c[0x0][0x5a0] ;  /* 0x00016800ff047b82 */ /* 0x001e240000000a00 */
[----:B0-----:R-:W2:Y:S02]  /*0da0*/  LDG.E.64 R4, desc[UR36][R4.64] ;  /* 0x0000002404047981 */ /* 0x001ea4000c1e1b00 */
[----:B--2---:R-:W-:-:S04]  /*0db0*/  ISETP.NE.U32.AND P0, PT, R4, RZ, PT ;  /* 0x000000ff0400720c */ /* 0x004fc80003f05070 */
[----:B------:R-:W-:-:S13]  /*0dc0*/  ISETP.NE.AND.EX P0, PT, R5, RZ, PT, P0 ;  /* 0x000000ff0500720c */ /* 0x000fda0003f05300 */
[----:B------:R-:W-:Y:S05]  /*0dd0*/  @!P0 BRA `(.L_x_10) ;  /* 0x0000000000088947 */ /* 0x000fea0003800000 */
[----:B-1----:R0:W5:Y:S01]  /*0de0*/  LD.E R157, desc[UR36][R4.64] ;  /* 0x00000024049d7980 */ /* 0x002162000c101900 */
[----:B------:R-:W-:Y:S05]  /*0df0*/  BRA `(.L_x_11) ;  /* 0x0000000000247947 */ /* 0x000fea0003800000 */
.L_x_10:
[----:B------:R-:W-:Y:S02]  /*0e00*/  ULDC.64 UR4, c[0x0][0x590] ;  /* 0x0001640000047ab9 */ /* 0x000fe40000000a00 */
[----:B------:R-:W-:-:S04]  /*0e10*/  ISETP.NE.U32.AND P0, PT, RZ, UR4, PT ;  /* 0x00000004ff007c0c */ /* 0x000fc8000bf05070 */
[----:B------:R-:W-:-:S13]  /*0e20*/  ISETP.NE.AND.EX P0, PT, RZ, UR5, PT, P0 ;  /* 0x00000005ff007c0c */ /* 0x000fda000bf05300 */
[----:B------:R-:W-:Y:S05]  /*0e30*/  @!P0 BRA `(.L_x_12) ;  /* 0x00000000000c8947 */ /* 0x000fea0003800000 */
[----:B0-----:R-:W1:Y:S02]  /*0e40*/  LDC.64 R4, c[0x0][0x590] ;  /* 0x00016400ff047b82 */ /* 0x001e640000000a00 */
[----:B-1----:R1:W5:Y:S01]  /*0e50*/  LDG.E R157, desc[UR36][R4.64] ;  /* 0x00000024049d7981 */ /* 0x002362000c1e1900 */
[----:B------:R-:W-:Y:S05]  /*0e60*/  BRA `(.L_x_11) ;  /* 0x0000000000087947 */ /* 0x000fea0003800000 */
.L_x_12:
[----:B------:R-:W-:Y:S02]  /*0e70*/  ULDC UR4, c[0x0][0x584] ;  /* 0x0001610000047ab9 */ /* 0x000fe40000000800 */
[----:B-1----:R-:W-:-:S07]  /*0e80*/  IMAD.U32 R157, RZ, RZ, UR4 ;  /* 0x00000004ff9d7e24 */ /* 0x002fce000f8e00ff */
.L_x_11:
[----:B------:R-:W-:-:S13]  /*0e90*/  LOP3.LUT P0, RZ, R0, 0xff, RZ, 0xc0, !PT ;  /* 0x000000ff00ff7812 */ /* 0x000fda000780c0ff */
[----:B------:R-:W-:Y:S05]  /*0ea0*/  @!P0 EXIT ;  /* 0x000000000000894d */ /* 0x000fea0003800000 */
[----:B------:R-:W-:Y:S01]  /*0eb0*/  ULDC UR4, c[0x0][0x28c] ;  /* 0x0000a30000047ab9 */ /* 0x000fe20000000800 */
[----:B------:R-:W-:Y:S01]  /*0ec0*/  LOP3.LUT R158, R19, 0x1, RZ, 0xfc, !PT ;  /* 0x00000001139e7812 */ /* 0x000fe200078efcff */
[----:B------:R-:W-:Y:S01]  /*0ed0*/  UIADD3 UR4, UR4, 0x1f, URZ ;  /* 0x0000001f04047890 */ /* 0x000fe2000fffe03f */
[----:B------:R-:W-:Y:S01]  /*0ee0*/  UMOV UR38, URZ ;  /* 0x0000003f00267c82 */ /* 0x000fe20008000000 */
[----:B------:R-:W-:Y:S02]  /*0ef0*/  UMOV UR39, URZ ;  /* 0x0000003f00277c82 */ /* 0x000fe40008000000 */
[----:B------:R-:W-:-:S04]  /*0f00*/  USHF.R.S32.HI UR5, URZ, 0x1f, UR4 ;  /* 0x0000001f3f057899 */ /* 0x000fc80008011404 */
[----:B------:R-:W-:-:S04]  /*0f10*/  ULEA.HI UR5, UR5, UR4, URZ, 0x5 ;  /* 0x0000000405057291 */ /* 0x000fc8000f8f283f */
[----:B------:R-:W-:-:S12]  /*0f20*/  USHF.R.S32.HI UR40, URZ, 0x5, UR5 ;  /* 0x000000053f287899 */ /* 0x000fd80008011405 */
.L_x_297:
[----:B--2---:R-:W2:Y:S01]  /*0f30*/  S2R R3, SR_CgaCtaId ;  /* 0x0000000000037919 */ /* 0x004ea20000008800 */
[----:B------:R-:W-:-:S04]  /*0f40*/  MOV R0, 0x400 ;  /* 0x0000040000007802 */ /* 0x000fc80000000f00 */
[----:B--2---:R-:W-:-:S05]  /*0f50*/  LEA R24, R3, R0, 0x18 ;  /* 0x0000000003187211 */ /* 0x004fca00078ec0ff */
[----:B------:R-:W-:-:S05]  /*0f60*/  VIADD R0, R24, 0x800 ;  /* 0x0000080018007836 */ /* 0x000fca0000000000 */
[----:B------:R-:W-:-:S13]  /*0f70*/  LOP3.LUT P0, RZ, R0, 0x9f, RZ, 0xc0, !PT ;  /* 0x0000009f00ff7812 */ /* 0x000fda000780c0ff */
[----:B-1-34-:R-:W-:Y:S05]  /*0f80*/  @!P0 BRA `(.L_x_13) ;  /* 0x0000000000408947 */ /* 0x01afea0003800000 */
[----:B------:R-:W-:Y:S01]  /*0f90*/  MOV R0, 0x0 ;  /* 0x0000000000007802 */ /* 0x000fe20000000f00 */
[----:B------:R-:W-:Y:S01]  /*0fa0*/  ULDC.64 UR4, c[0x4][0x70] ;  /* 0x01001c0000047ab9 */ /* 0x000fe20000000a00 */
[----:B------:R-:W-:Y:S01]  /*0fb0*/  ULDC.64 UR6, c[0x4][0x8] ;  /* 0x0100020000067ab9 */ /* 0x000fe20000000a00 */
[----:B01----:R-:W-:Y:S01]  /*0fc0*/  IMAD.U32 R4, RZ, RZ, UR4 ;  /* 0x00000004ff047e24 */ /* 0x003fe2000f8e00ff */
[----:B------:R0:W1:Y:S01]  /*0fd0*/  LDC.64 R14, c[0x4][R0] ;  /* 0x01000000000e7b82 */ /* 0x0000620000000a00 */
[----:B------:R-:W-:Y:S01]  /*0fe0*/  IMAD.U32 R5, RZ, RZ, UR5 ;  /* 0x00000005ff057e24 */ /* 0x000fe2000f8e00ff */
[----:B------:R-:W-:Y:S01]  /*0ff0*/  ULDC.64 UR4, c[0x4][0x78] ;  /* 0x01001e0000047ab9 */ /* 0x000fe20000000a00 */
[----:B------:R-:W-:Y:S02]  /*1000*/  IMAD.U32 R10, RZ, RZ, UR6 ;  /* 0x00000006ff0a7e24 */ /* 0x000fe4000f8e00ff */
[----:B------:R-:W-:Y:S02]  /*1010*/  IMAD.U32 R6, RZ, RZ, UR4 ;  /* 0x00000004ff067e24 */ /* 0x000fe4000f8e00ff */
[----:B------:R-:W-:-:S02]  /*1020*/  IMAD.U32 R7, RZ, RZ, UR5 ;  /* 0x00000005ff077e24 */ /* 0x000fc4000f8e00ff */
[----:B------:R-:W-:Y:S02]  /*1030*/  IMAD.U32 R11, RZ, RZ, UR7 ;  /* 0x00000007ff0b7e24 */ /* 0x000fe4000f8e00ff */
[----:B------:R-:W-:Y:S02]  /*1040*/  IMAD.MOV.U32 R8, RZ, RZ, 0x70 ;  /* 0x00000070ff087424 */ /* 0x000fe400078e00ff */
[----:B------:R-:W-:Y:S02]  /*1050*/  IMAD.MOV.U32 R12, RZ, RZ, 0x1 ;  /* 0x00000001ff0c7424 */ /* 0x000fe400078e00ff */
[----:B0-----:R-:W-:-:S07]  /*1060*/  IMAD.MOV.U32 R13, RZ, RZ, RZ ;  /* 0x000000ffff0d7224 */ /* 0x001fce00078e00ff */
[----:B------:R-:W-:-:S07]  /*1070*/  LEPC R20, `(.L_x_13) ;  /* 0x000000001014794e */ /* 0x000fce0000000000 */
[----:B-1---5:R-:W-:Y:S05]  /*1080*/  CALL.ABS.NOINC R14 ;  /* 0x000000000e007343 */ /* 0x022fea0003c00000 */
.L_x_13:
[----:B------:R-:W-:-:S05]  /*1090*/  VIADD R25, R24, 0x10800 ;  /* 0x0001080018197836 */ /* 0x000fca0000000000 */
[----:B------:R-:W-:-:S13]  /*10a0*/  LOP3.LUT P0, RZ, R25, 0x3ff, RZ, 0xc0, !PT ;  /* 0x000003ff19ff7812 */ /* 0x000fda000780c0ff */
[----:B------:R-:W-:Y:S05]  /*10b0*/  @!P0 BRA `(.L_x_14) ;  /* 0x00000000007c8947 */ /* 0x000fea0003800000 */
        /* <DEDUP_REMOVED lines=16> */
.L_x_15:
[----:B------:R-:W0:Y:S01]  /*11c0*/  LDC.64 R22, c[0x4][R22] ;  /* 0x0100000016167b82 */ /* 0x000e220000000a00 */
[----:B------:R-:W-:Y:S01]  /*11d0*/  ULDC.64 UR4, c[0x4][0x70] ;  /* 0x01001c0000047ab9 */ /* 0x000fe20000000a00 */
[----:B------:R-:W-:Y:S01]  /*11e0*/  ULDC.64 UR6, c[0x4][0x10] ;  /* 0x0100040000067ab9 */ /* 0x000fe20000000a00 */
[----:B------:R-:W-:Y:S02]  /*11f0*/  IMAD.U32 R4, RZ, RZ, UR4 ;  /* 0x00000004ff047e24 */ /* 0x000fe4000f8e00ff */
        /* <DEDUP_REMOVED lines=8> */
[----:B------:R-:W-:-:S07]  /*1280*/  IMAD.MOV.U32 R13, RZ, RZ, RZ ;  /* 0x000000ffff0d7224 */ /* 0x000fce00078e00ff */
[----:B------:R-:W-:-:S07]  /*1290*/  LEPC R20, `(.L_x_14) ;  /* 0x000000001014794e */ /* 0x000fce0000000000 */
[----:B0-----:R-:W-:Y:S05]  /*12a0*/  CALL.ABS.NOINC R22 ;  /* 0x0000000016007343 */ /* 0x001fea0003c00000 */
.L_x_14:
[----:B------:R-:W-:Y:S01]  /*12b0*/  UMOV UR4, 0xffffffff ;  /* 0xffffffff00047882 */ /* 0x000fe20000000000 */
[----:B------:R-:W-:Y:S02]  /*12c0*/  LOP3.LUT R13, R18, 0x80, RZ, 0xc0, !PT ;  /* 0x00000080120d7812 */ /* 0x000fe400078ec0ff */
[----:B------:R-:W-:Y:S02]  /*12d0*/  ISETP.NE.AND P0, PT, R158, 0x3, PT ;  /* 0x000000039e00780c */ /* 0x000fe40003f05270 */
[----:B------:R-:W-:Y:S01]  /*12e0*/  SHF.R.U32.HI R13, RZ, 0x7, R13 ;  /* 0x00000007ff0d7819 */ /* 0x000fe2000001160d */
[----:B------:R-:W-:Y:S10]  /*12f0*/  BRA.DIV UR4, `(.L_x_16) ;  /* 0x0000009a04f07947 */ /* 0x000ff4000b800000 */
.L_x_325:
[----:B------:R-:W-:Y:S05]  /*1300*/  @!P0 BRA `(.L_x_17) ;  /* 0x0000000000048947 */ /* 0x000fea0003800000 */
[----:B------:R-:W-:Y:S01]  /*1310*/  BPT.TRAP 0x1 ;  /* 0x000000040000795c */ /* 0x000fe20000300000 */
.L_x_17:
[----:B------:R-:W-:Y:S02]  /*1320*/  IMAD.U32 R0, RZ, RZ, UR38 ;  /* 0x00000026ff007e24 */ /* 0x000fe4000f8e00ff */
[----:B------:R-:W-:-:S03]  /*1330*/  IMAD.U32 R3, RZ, RZ, UR39 ;  /* 0x00000027ff037e24 */ /* 0x000fc6000f8e00ff */
[----:B------:R-:W-:Y:S01]  /*1340*/  SHF.L.U32 R0, R0, 0x1f, RZ ;  /* 0x0000001f00007819 */ /* 0x000fe200000006ff */
[----:B------:R-:W-:-:S04]  /*1350*/  IMAD R3, R3, 0x8, R24 ;  /* 0x0000000803037824 */ /* 0x000fc800078e0218 */
[----:B------:R2:W3:Y:S01]  /*1360*/  SYNCS.PHASECHK.TRANS64.TRYWAIT P1, [R3+URZ], R0 ;  /* 0x00000000030075a7 */ /* 0x0004e2000802017f */
[----:B------:R-:W-:Y:S05]  /*1370*/  @!P0 BRA `(.L_x_18) ;  /* 0x0000000000048947 */ /* 0x000fea0003800000 */
[----:B------:R-:W-:Y:S01]  /*1380*/  BPT.TRAP 0x1 ;  /* 0x000000040000795c */ /* 0x000fe20000300000 */
.L_x_18:
[----:B---3--:R-:W-:Y:S05]  /*1390*/  @P1 BRA `(.L_x_19) ;  /* 0x0000000000081947 */ /* 0x008fea0003800000 */
[----:B------:R-:W3:Y:S02]  /*13a0*/  SYNCS.PHASECHK.TRANS64.TRYWAIT P1, [R3+URZ], R0 ;  /* 0x00000000030075a7 */ /* 0x000ee4000802017f */
[----:B---3--:R-:W-:Y:S05]  /*13b0*/  @!P1 BRA `(.L_x_20) ;  /* 0x0000009800dc9947 */ /* 0x008fea0003800000 */
.L_x_19:
[----:B------:R-:W-:-:S04]  /*13c0*/  UIADD3 UR4, UR39, 0x1, URZ ;  /* 0x0000000127047890 */ /* 0x000fc8000fffe03f */
[----:B------:R-:W-:Y:S02]  /*13d0*/  UISETP.NE.AND UP0, UPT, UR4, 0x4, UPT ;  /* 0x000000040400788c */ /* 0x000fe4000bf05270 */
[----:B--23--:R-:W-:Y:S02]  /*13e0*/  IMAD.U32 R0, RZ, RZ, UR4 ;  /* 0x00000004ff007e24 */ /* 0x00cfe4000f8e00ff */
[----:B------:R-:W-:Y:S02]  /*13f0*/  USEL UR4, URZ, 0x1, UP0 ;  /* 0x000000013f047887 */ /* 0x000fe40008000000 */
[----:B------:R-:W-:Y:S02]  /*1400*/  PLOP3.LUT P1, PT, PT, PT, UP0, 0x80, 0x0 ;  /* 0x000000000000781c */ /* 0x000fe40003f2f008 */
[----:B------:R-:W-:Y:S02]  /*1410*/  ULOP3.LUT UR4, UR38, UR4, URZ, 0x3c, !UPT ;  /* 0x0000000426047292 */ /* 0x000fe4000f8e3c3f */
[----:B------:R-:W-:-:S04]  /*1420*/  SEL R0, R0, RZ, P1 ;  /* 0x000000ff00007207 */ /* 0x000fc80000800000 */
[----:B------:R-:W-:Y:S01]  /*1430*/  IMAD.U32 R15, RZ, RZ, UR4 ;  /* 0x00000004ff0f7e24 */ /* 0x000fe2000f8e00ff */
[----:B------:R-:W-:Y:S06]  /*1440*/  @!P0 BRA `(.L_x_21) ;  /* 0x0000000000048947 */ /* 0x000fec0003800000 */
[----:B------:R-:W-:Y:S01]  /*1450*/  BPT.TRAP 0x1 ;  /* 0x000000040000795c */ /* 0x000fe20000300000 */
.L_x_21:
[----:B------:R-:W-:Y:S01]  /*1460*/  SHF.R.U32.HI R8, RZ, 0x2, R18 ;  /* 0x00000002ff087819 */ /* 0x000fe20000011612 */
[C---:B------:R-:W-:Y:S01]  /*1470*/  IMAD.SHL.U32 R3, R18.reuse, 0x8, RZ ;  /* 0x0000000812037824 */ /* 0x040fe200078e00ff */
[----:B------:R-:W-:Y:S01]  /*1480*/  USHF.L.U32 UR4, UR39, 0xc, URZ ;  /* 0x0000000c27047899 */ /* 0x000fe2000800063f */
[----:B01----:R-:W-:Y:S01]  /*1490*/  IMAD.SHL.U32 R4, R18, 0x10, RZ ;  /* 0x0000001012047824 */ /* 0x003fe200078e00ff */
[C---:B------:R-:W-:Y:S01]  /*14a0*/  LOP3.LUT R6, R8.reuse, 0x3, RZ, 0xc0, !PT ;  /* 0x0000000308067812 */ /* 0x040fe200078ec0ff */
[----:B------:R-:W-:Y:S01]  /*14b0*/  IMAD.MOV.U32 R12, RZ, RZ, 0x90 ;  /* 0x00000090ff0c7424 */ /* 0x000fe200078e00ff */
[----:B------:R-:W-:Y:S01]  /*14c0*/  LOP3.LUT R7, R8, 0x4, RZ, 0xc0, !PT ;  /* 0x0000000408077812 */ /* 0x000fe200078ec0ff */
[----:B------:R-:W-:Y:S01]  /*14d0*/  IMAD.U32 R11, RZ, RZ, UR40 ;  /* 0x00000028ff0b7e24 */ /* 0x000fe2000f8e00ff */
[----:B------:R-:W-:Y:S02]  /*14e0*/  LOP3.LUT R3, R3, 0x18, R6, 0xe2, !PT ;  /* 0x0000001803037812 */ /* 0x000fe400078ee206 */
[----:B------:R-:W-:-:S02]  /*14f0*/  LOP3.LUT R10, R4, 0xe00, RZ, 0xc0, !PT ;  /* 0x00000e00040a7812 */ /* 0x000fc400078ec0ff */
[----:B------:R-:W-:Y:S02]  /*1500*/  LOP3.LUT R3, R3, R7, RZ, 0xfc, !PT ;  /* 0x0000000703037212 */ /* 0x000fe400078efcff */
[----:B------:R-:W-:Y:S02]  /*1510*/  LOP3.LUT P1, RZ, R8, 0x4, RZ, 0xc0, !PT ;  /* 0x0000000408ff7812 */ /* 0x000fe4000782c0ff */
[----:B------:R-:W-:Y:S02]  /*1520*/  LOP3.LUT R4, R3, R10, RZ, 0xfc, !PT ;  /* 0x0000000a03047212 */ /* 0x000fe400078efcff */
[----:B------:R-:W-:Y:S02]  /*1530*/  SEL R12, R12, 0x70, !P1 ;  /* 0x000000700c0c7807 */ /* 0x000fe40004800000 */
[----:B------:R-:W-:Y:S02]  /*1540*/  LOP3.LUT R3, R4, UR4, RZ, 0xfc, !PT ;  /* 0x0000000404037c12 */ /* 0x000fe4000f8efcff */
[----:B------:R-:W-:-:S02]  /*1550*/  SHF.L.U32 R14, R15, 0x1f, RZ ;  /* 0x0000001f0f0e7819 */ /* 0x000fc400000006ff */
[----:B------:R-:W-:Y:S01]  /*1560*/  ISETP.NE.AND P2, PT, R11, 0x1, PT ;  /* 0x000000010b00780c */ /* 0x000fe20003f45270 */
[--C-:B------:R-:W-:Y:S02]  /*1570*/  IMAD R5, R3, 0x4, R24.reuse ;  /* 0x0000000403057824 */ /* 0x100fe400078e0218 */
[----:B------:R-:W-:Y:S02]  /*1580*/  IMAD R3, R0, 0x8, R24 ;  /* 0x0000000800037824 */ /* 0x000fe400078e0218 */
[----:B------:R-:W-:Y:S02]  /*1590*/  IMAD.IADD R9, R5, 0x1, R12 ;  /* 0x0000000105097824 */ /* 0x000fe400078e020c */
[----:B------:R0:W1:Y:S01]  /*15a0*/  SYNCS.PHASECHK.TRANS64.TRYWAIT P1, [R3+URZ], R14 ;  /* 0x0000000e030075a7 */ /* 0x000062000802017f */
[----:B------:R0:W2:Y:S05]  /*15b0*/  LDS R160, [R5+0x800] ;  /* 0x0008000005a07984 */ /* 0x0000aa0000000800 */
[----:B------:R-:W-:Y:S05]  /*15c0*/  WARPSYNC.ALL ;  /* 0x0000000000007948 */ /* 0x000fea0003800000 */
[----:B------:R-:W-:Y:S04]  /*15d0*/  LDS R161, [R5+0xc00] ;  /* 0x000c000005a17984 */ /* 0x000fe80000000800 */
[----:B------:R-:W-:Y:S04]  /*15e0*/  LDS R164, [R5+0x900] ;  /* 0x0009000005a47984 */ /* 0x000fe80000000800 */
[----:B------:R-:W-:Y:S04]  /*15f0*/  LDS R165, [R5+0xd00] ;  /* 0x000d000005a57984 */ /* 0x000fe80000000800 */
[----:B------:R-:W-:Y:S04]  /*1600*/  LDS R162, [R9+0x800] ;  /* 0x0008000009a27984 */ /* 0x000fe80000000800 */
[----:B------:R-:W2:Y:S04]  /*1610*/  LDS R163, [R9+0xc00] ;  /* 0x000c000009a37984 */ /* 0x000ea80000000800 */
[----:B------:R-:W-:Y:S04]  /*1620*/  LDS R166, [R9+0x900] ;  /* 0x0009000009a67984 */ /* 0x000fe80000000800 */
[----:B------:R-:W3:Y:S01]  /*1630*/  LDS R167, [R9+0xd00] ;  /* 0x000d000009a77984 */ /* 0x000ee20000000800 */
[----:B------:R-:W-:Y:S01]  /*1640*/  R2UR UR4, R25 ;  /* 0x00000000190472ca */ /* 0x000fe200000e0000 */
[----:B------:R-:W-:Y:S01]  /*1650*/  UMOV UR11, 0x40000040 ;  /* 0x40000040000b7882 */ /* 0x000fe20000000000 */
[----:B--2---:R-:W-:-:S11]  /*1660*/  WARPGROUP.ARRIVE ;  /* 0x00000000000079c5 */ /* 0x004fd60000000000 */
[----:B------:R-:W-:-:S04]  /*1670*/  USHF.R.U32.HI UR4, URZ, 0x4, UR4 ;  /* 0x000000043f047899 */ /* 0x000fc80008011604 */
[----:B------:R-:W-:-:S04]  /*1680*/  ULOP3.LUT UR4, UR4, 0x3fff, URZ, 0xc0, !UPT ;  /* 0x00003fff04047892 */ /* 0x000fc8000f8ec03f */
[----:B------:R-:W-:-:S04]  /*1690*/  ULOP3.LUT UR7, UR4, 0x10000, URZ, 0xfc, !UPT ;  /* 0x0001000004077892 */ /* 0x000fc8000f8efc3f */
[----:B------:R-:W-:-:S04]  /*16a0*/  ULEA UR4, UR39, UR7, 0xb ;  /* 0x0000000727047291 */ /* 0x000fc8000f8e583f */
[----:B------:R-:W-:-:S03]  /*16b0*/  UIADD3 UR6, UR4, 0x2, URZ ;  /* 0x0000000204067890 */ /* 0x000fc6000fffe03f */
[----:B------:R-:W-:Y:S02]  /*16c0*/  UMOV UR10, UR4 ;  /* 0x00000004000a7c82 */ /* 0x000fe40008000000 */
[----:B------:R-:W-:Y:S01]  /*16d0*/  HGMMA.64x256x8.F32.TF32 R24, R160, gdesc[UR8], RZ, !UPT, gsb0 ;  /* 0x07e00008a0187df0 */ /* 0x000fe2000c0028ff */
[----:B------:R-:W-:Y:S01]  /*16e0*/  UMOV UR11, 0x40000040 ;  /* 0x40000040000b7882 */ /* 0x000fe20000000000 */
[----:B------:R-:W-:Y:S01]  /*16f0*/  UMOV UR10, UR6 ;  /* 0x00000006000a7c82 */ /* 0x000fe20008000000 */
[----:B------:R-:W-:Y:S02]  /*1700*/  UIADD3 UR6, UR4, 0x4, URZ ;  /* 0x0000000404067890 */ /* 0x000fe4000fffe03f */
[----:B------:R-:W-:Y:S01]  /*1710*/  UIADD3 UR4, UR4, 0x6, URZ ;  /* 0x0000000604047890 */ /* 0x000fe2000fffe03f */
[----:B------:R-:W-:Y:S02]  /*1720*/  WARPGROUP.DEPBAR.LE gsb0, 0x0 ;  /* 0x00008000000079c5 */ /* 0x000fe40000010000 */
[----:B---3--:R-:W-:-:S15]  /*1730*/  WARPGROUP.ARRIVE ;  /* 0x00000000000079c5 */ /* 0x008fde0000000000 */
[----:B------:R-:W-:-:S05]  /*1740*/  NOP ;  /* 0x0000000000007918 */ /* 0x000fca0000000000 */
[----:B------:R-:W-:Y:S01]  /*1750*/  HGMMA.64x256x8.F32.TF32 R24, R164, gdesc[UR8], R24, gsb0 ;  /* 0x07e00008a4187df0 */ /* 0x000fe20008002818 */
[----:B------:R-:W-:Y:S01]  /*1760*/  UMOV UR10, UR6 ;  /* 0x00000006000a7c82 */ /* 0x000fe20008000000 */
[----:B------:R-:W-:Y:S01]  /*1770*/  UMOV UR11, 0x40000040 ;  /* 0x40000040000b7882 */ /* 0x000fe20000000000 */
[----:B------:R-:W-:Y:S02]  /*1780*/  WARPGROUP.DEPBAR.LE gsb0, 0x0 ;  /* 0x00008000000079c5 */ /* 0x000fe40000010000 */
[----:B------:R-:W-:Y:S04]  /*1790*/  LDS R160, [R5+0xa00] ;  /* 0x000a000005a07984 */ /* 0x000fe80000000800 */
[----:B------:R-:W-:Y:S04]  /*17a0*/  LDS R161, [R5+0xe00] ;  /* 0x000e000005a17984 */ /* 0x000fe80000000800 */
[----:B------:R-:W-:Y:S04]  /*17b0*/  LDS R162, [R9+0xa00] ;  /* 0x000a000009a27984 */ /* 0x000fe80000000800 */
[----:B------:R-:W2:Y:S02]  /*17c0*/  LDS R163, [R9+0xe00] ;  /* 0x000e000009a37984 */ /* 0x000ea40000000800 */
[----:B--2---:R-:W-:-:S09]  /*17d0*/  WARPGROUP.ARRIVE ;  /* 0x00000000000079c5 */ /* 0x004fd20000000000 */
        /* <DEDUP_REMOVED lines=9> */
[----:B------:R-:W-:Y:S03]  /*1870*/  HGMMA.64x256x8.F32.TF32 R24, R160, gdesc[UR8], R24, gsb0 ;  /* 0x07e00008a0187df0 */ /* 0x000fe60008002818 */
[----:B------:R-:W-:Y:S02]  /*1880*/  WARPGROUP.DEPBAR.LE gsb0, 0x0 ;  /* 0x00008000000079c5 */ /* 0x000fe40000010000 */
[----:B------:R-:W-:Y:S05]  /*1890*/  @!P2 BRA `(.L_x_22) ;  /* 0x0000000800c8a947 */ /* 0x000fea0003800000 */
[----:B------:R-:W-:Y:S05]  /*18a0*/  @!P0 BRA `(.L_x_23) ;  /* 0x0000000000048947 */ /* 0x000fea0003800000 */
[----:B------:R-:W-:Y:S01]  /*18b0*/  BPT.TRAP 0x1 ;  /* 0x000000040000795c */ /* 0x000fe20000300000 */
.L_x_23:
[----:B-1----:R-:W-:Y:S05]  /*18c0*/  @P1 BRA `(.L_x_24) ;  /* 0x0000000000181947 */ /* 0x002fea0003800000 */
[----:B------:R-:W1:Y:S01]  /*18d0*/  S2UR UR5, SR_CgaCtaId ;  /* 0x00000000000579c3 */ /* 0x000e620000008800 */
[----:B------:R-:W-:Y:S02]  /*18e0*/  UMOV UR4, 0x400 ;  /* 0x0000040000047882 */ /* 0x000fe40000000000 */
[----:B-1----:R-:W-:-:S06]  /*18f0*/  ULEA UR4, UR5, UR4, 0x18 ;  /* 0x0000000405047291 */ /* 0x002fcc000f8ec03f */
[----:B0-----:R-:W-:-:S04]  /*1900*/  LEA R3, R0, UR4, 0x3 ;  /* 0x0000000400037c11 */ /* 0x001fc8000f8e18ff */
[----:B------:R-:W0:Y:S02]  /*1910*/  SYNCS.PHASECHK.TRANS64.TRYWAIT P1, [R3+URZ], R14 ;  /* 0x0000000e030075a7 */ /* 0x000e24000802017f */
[----:B0-----:R-:W-:Y:S05]  /*1920*/  @!P1 BRA `(.L_x_25) ;  /* 0x0000009400949947 */ /* 0x001fea0003800000 */
.L_x_24:
[----:B------:R-:W1:Y:S01]  /*1930*/  S2UR UR5, SR_CgaCtaId ;  /* 0x00000000000579c3 */ /* 0x000e620000008800 */
[----:B------:R-:W-:Y:S01]  /*1940*/  IMAD.SHL.U32 R9, R0, 0x1000, RZ ;  /* 0x0000100000097824 */ /* 0x000fe200078e00ff */
[----:B------:R-:W-:-:S04]  /*1950*/  UMOV UR4, 0x400 ;  /* 0x0000040000047882 */ /* 0x000fc80000000000 */
[----:B0-----:R-:W-:Y:S02]  /*1960*/  LOP3.LUT R3, R9, R4, RZ, 0xfc, !PT ;  /* 0x0000000409037212 */ /* 0x001fe400078efcff */
[----:B------:R-:W0:Y:S01]  /*1970*/  LDC R11, c[0x0][0x28c] ;  /* 0x0000a300ff0b7b82 */ /* 0x000e220000000800 */
[----:B-1----:R-:W-:-:S03]  /*1980*/  ULEA UR9, UR5, UR4, 0x18 ;  /* 0x0000000405097291 */ /* 0x002fc6000f8ec03f */
[----:B------:R-:W-:-:S03]  /*1990*/  UMOV UR4, UR39 ;  /* 0x0000002700047c82 */ /* 0x000fc60008000000 */
[----:B------:R-:W-:Y:S02]  /*19a0*/  LEA R3, R3, UR9, 0x2 ;  /* 0x0000000903037c11 */ /* 0x000fe4000f8e10ff */
[----:B0-----:R-:W-:-:S03]  /*19b0*/  ISETP.GE.AND P1, PT, R11, 0x41, PT ;  /* 0x000000410b00780c */ /* 0x001fc60003f26270 */
[----:B------:R-:W-:Y:S01]  /*19c0*/  IMAD.IADD R5, R12, 0x1, R3 ;  /* 0x000000010c057824 */ /* 0x000fe200078e0203 */
[----:B------:R0:W1:Y:S04]  /*19d0*/  LDS R164, [R3+0x800] ;  /* 0x0008000003a47984 */ /* 0x0000680000000800 */
[----:B------:R0:W2:Y:S04]  /*19e0*/  LDS R165, [R3+0xc00] ;  /* 0x000c000003a57984 */ /* 0x0000a80000000800 */
[----:B------:R0:W3:Y:S04]  /*19f0*/  LDS R166, [R5+0x800] ;  /* 0x0008000005a67984 */ /* 0x0000e80000000800 */
[----:B------:R0:W4:Y:S01]  /*1a00*/  LDS R167, [R5+0xc00] ;  /* 0x000c000005a77984 */ /* 0x0001220000000800 */
[----:B------:R-:W-:Y:S05]  /*1a10*/  @!P1 BRA `(.L_x_26) ;  /* 0x00000004008c9947 */ /* 0x000fea0003800000 */
[----:B------:R-:W-:Y:S01]  /*1a20*/  R2UR UR6, R0 ;  /* 0x00000000000672ca */ /* 0x000fe200000e0000 */
[----:B------:R-:W-:-:S06]  /*1a30*/  UIADD3 UR4, UR40, -0x1, URZ ;  /* 0xffffffff28047890 */ /* 0x000fcc000fffe03f */
[----:B0-----:R-:W-:Y:S01]  /*1a40*/  IMAD.U32 R3, RZ, RZ, UR4 ;  /* 0x00000004ff037e24 */ /* 0x001fe2000f8e00ff */
[----:B------:R-:W-:-:S07]  /*1a50*/  UMOV UR4, UR39 ;  /* 0x0000002700047c82 */ /* 0x000fce0008000000 */
.L_x_34:
[----:B------:R-:W-:-:S04]  /*1a60*/  UIADD3 UR5, UR6, 0x1, URZ ;  /* 0x0000000106057890 */ /* 0x000fc8000fffe03f */
[----:B------:R-:W-:-:S04]  /*1a70*/  UISETP.NE.AND UP0, UPT, UR5, 0x4, UPT ;  /* 0x000000040500788c */ /* 0x000fc8000bf05270 */
[----:B------:R-:W-:Y:S02]  /*1a80*/  USEL UR8, URZ, 0x1, UP0 ;  /* 0x000000013f087887 */ /* 0x000fe40008000000 */
[----:B------:R-:W-:-:S04]  /*1a90*/  USEL UR5, UR5, URZ, UP0 ;  /* 0x0000003f05057287 */ /* 0x000fc80008000000 */
[----:B------:R-:W-:Y:S02]  /*1aa0*/  LOP3.LUT R15, R15, UR8, RZ, 0x3c, !PT ;  /* 0x000000080f0f7c12 */ /* 0x000fe4000f8e3cff */
[----:B------:R-:W-:Y:S01]  /*1ab0*/  IMAD.U32 R0, RZ, RZ, UR5 ;  /* 0x00000005ff007e24 */ /* 0x000fe2000f8e00ff */
[----:B0-----:R-:W-:Y:S06]  /*1ac0*/  @!P0 BRA `(.L_x_27) ;  /* 0x0000000000048947 */ /* 0x001fec0003800000 */
[----:B------:R-:W-:Y:S01]  /*1ad0*/  BPT.TRAP 0x1 ;  /* 0x000000040000795c */ /* 0x000fe20000300000 */
.L_x_27:
[----:B------:R-:W0:Y:S01]  /*1ae0*/  S2UR UR5, SR_CgaCtaId ;  /* 0x00000000000579c3 */ /* 0x000e220000008800 */
[----:B------:R-:W-:Y:S01]  /*1af0*/  UMOV UR9, 0x400 ;  /* 0x0000040000097882 */ /* 0x000fe20000000000 */
[----:B------:R-:W-:Y:S01]  /*1b00*/  SHF.L.U32 R20, R15, 0x1f, RZ ;  /* 0x0000001f0f147819 */ /* 0x000fe200000006ff */
[----:B------:R-:W-:Y:S01]  /*1b10*/  ULEA UR8, UR6, UR7, 0xb ;  /* 0x0000000706087291 */ /* 0x000fe2000f8e583f */
[C---:B------:R-:W-:Y:S01]  /*1b20*/  IMAD.SHL.U32 R10, R18.reuse, 0x10, RZ ;  /* 0x00000010120a7824 */ /* 0x040fe200078e00ff */
[----:B------:R-:W-:Y:S01]  /*1b30*/  UMOV UR11, 0x40000040 ;  /* 0x40000040000b7882 */ /* 0x000fe20000000000 */
[----:B------:R-:W-:Y:S01]  /*1b40*/  SHF.R.U32.HI R8, RZ, 0x2, R18 ;  /* 0x00000002ff087819 */ /* 0x000fe20000011612 */
[----:B------:R-:W-:Y:S02]  /*1b50*/  IMAD.SHL.U32 R5, R18, 0x8, RZ ;  /* 0x0000000812057824 */ /* 0x000fe400078e00ff */
[----:B------:R-:W-:Y:S01]  /*1b60*/  LOP3.LUT R10, R10, 0xe00, RZ, 0xc0, !PT ;  /* 0x00000e000a0a7812 */ /* 0x000fe200078ec0ff */
[----:B------:R-:W-:Y:S01]  /*1b70*/  UMOV UR10, UR8 ;  /* 0x00000008000a7c82 */ /* 0x000fe20008000000 */
[C---:B------:R-:W-:Y:S01]  /*1b80*/  LOP3.LUT R7, R8.reuse, 0x4, RZ, 0xc0, !PT ;  /* 0x0000000408077812 */ /* 0x040fe200078ec0ff */
[----:B------:R-:W-:Y:S01]  /*1b90*/  IMAD.U32 R22, RZ, RZ, UR6 ;  /* 0x00000006ff167e24 */ /* 0x000fe2000f8e00ff */
[----:B------:R-:W-:Y:S01]  /*1ba0*/  LOP3.LUT R6, R8, 0x3, RZ, 0xc0, !PT ;  /* 0x0000000308067812 */ /* 0x000fe200078ec0ff */
[----:B------:R-:W-:Y:S01]  /*1bb0*/  UIADD3 UR6, UR8, 0x2, URZ ;  /* 0x0000000208067890 */ /* 0x000fe2000fffe03f */
[----:B------:R-:W-:-:S04]  /*1bc0*/  LOP3.LUT R9, R10, R7, RZ, 0xfc, !PT ;  /* 0x000000070a097212 */ /* 0x000fc800078efcff */
[----:B------:R-:W-:-:S04]  /*1bd0*/  LOP3.LUT R14, R9, R6, RZ, 0xfc, !PT ;  /* 0x00000006090e7212 */ /* 0x000fc800078efcff */
[----:B------:R-:W-:Y:S01]  /*1be0*/  LOP3.LUT R5, R14, 0x18, R5, 0xf8, !PT ;  /* 0x000000180e057812 */ /* 0x000fe200078ef805 */
[----:B0-----:R-:W-:-:S04]  /*1bf0*/  ULEA UR9, UR5, UR9, 0x18 ;  /* 0x0000000905097291 */ /* 0x001fc8000f8ec03f */
[----:B------:R-:W-:Y:S02]  /*1c00*/  IMAD R5, R22, 0x1000, R5 ;  /* 0x0000100016057824 */ /* 0x000fe400078e0205 */
[----:B------:R-:W-:-:S03]  /*1c10*/  LEA R11, R0, UR9, 0x3 ;  /* 0x00000009000b7c11 */ /* 0x000fc6000f8e18ff */
[----:B------:R-:W-:Y:S01]  /*1c20*/  LEA R5, R5, UR9, 0x2 ;  /* 0x0000000905057c11 */ /* 0x000fe2000f8e10ff */
[----:B------:R0:W0:Y:S01]  /*1c30*/  SYNCS.PHASECHK.TRANS64.TRYWAIT P1, [R11+URZ], R20 ;  /* 0x000000140b0075a7 */ /* 0x000022000802017f */
[----:B-1234-:R-:W-:-:S03]  /*1c40*/  WARPGROUP.ARRIVE ;  /* 0x00000000000079c5 */ /* 0x01efc60000000000 */
[----:B------:R-:W-:-:S03]  /*1c50*/  IMAD.IADD R9, R12, 0x1, R5 ;  /* 0x000000010c097824 */ /* 0x000fc600078e0205 */
[----:B------:R-:W-:Y:S01]  /*1c60*/  HGMMA.64x256x8.F32.TF32 R24, R164, gdesc[UR8], R24, gsb0 ;  /* 0x07e00008a4187df0 */ /* 0x000fe20008002818 */
[----:B------:R-:W-:Y:S01]  /*1c70*/  UMOV UR10, UR6 ;  /* 0x00000006000a7c82 */ /* 0x000fe20008000000 */
[----:B------:R-:W-:Y:S01]  /*1c80*/  UMOV UR11, 0x40000040 ;  /* 0x40000040000b7882 */ /* 0x000fe20000000000 */
[----:B------:R-:W-:Y:S02]  /*1c90*/  WARPGROUP.DEPBAR.LE gsb0, 0x0 ;  /* 0x00008000000079c5 */ /* 0x000fe40000010000 */
[----:B------:R-:W-:Y:S04]  /*1ca0*/  LDS R164, [R5+0x900] ;  /* 0x0009000005a47984 */ /* 0x000fe80000000800 */
[----:B------:R-:W-:Y:S04]  /*1cb0*/  LDS R165, [R5+0xd00] ;  /* 0x000d000005a57984 */ /* 0x000fe80000000800 */
[----:B------:R-:W-:Y:S04]  /*1cc0*/  LDS R166, [R9+0x900] ;  /* 0x0009000009a67984 */ /* 0x000fe80000000800 */
[----:B------:R-:W1:Y:S02]  /*1cd0*/  LDS R167, [R9+0xd00] ;  /* 0x000d000009a77984 */ /* 0x000e640000000800 */
[----:B-1----:R-:W-:-:S09]  /*1ce0*/  WARPGROUP.ARRIVE ;  /* 0x00000000000079c5 */ /* 0x002fd20000000000 */
[----:B------:R-:W-:Y:S03]  /*1cf0*/  HGMMA.64x256x8.F32.TF32 R24, R164, gdesc[UR8], R24, gsb0 ;  /* 0x07e00008a4187df0 */ /* 0x000fe60008002818 */
[----:B------:R-:W-:Y:S02]  /*1d00*/  WARPGROUP.DEPBAR.LE gsb0, 0x0 ;  /* 0x00008000000079c5 */ /* 0x000fe40000010000 */
[----:B------:R1:W2:Y:S04]  /*1d10*/  LDS R160, [R5+0xa00] ;  /* 0x000a000005a07984 */ /* 0x0002a80000000800 */
[----:B------:R1:W3:Y:S04]  /*1d20*/  LDS R161, [R5+0xe00] ;  /* 0x000e000005a17984 */ /* 0x0002e80000000800 */
[----:B------:R1:W4:Y:S04]  /*1d30*/  LDS R162, [R9+0xa00] ;  /* 0x000a000009a27984 */ /* 0x0003280000000800 */
[----:B------:R1:W0:Y:S01]  /*1d40*/  LDS R163, [R9+0xe00] ;  /* 0x000e000009a37984 */ /* 0x0002220000000800 */
[----:B------:R-:W-:Y:S05]  /*1d50*/  @!P0 BRA `(.L_x_28) ;  /* 0x0000000000048947 */ /* 0x000fea0003800000 */
[----:B------:R-:W-:Y:S01]  /*1d60*/  BPT.TRAP 0x1 ;  /* 0x000000040000795c */ /* 0x000fe20000300000 */
.L_x_28:
[----:B------:R-:W-:Y:S01]  /*1d70*/  ULEA UR5, UR4, UR9, 0x3 ;  /* 0x0000000904057291 */ /* 0x000fe2000f8e183f */
[----:B------:R-:W-:-:S03]  /*1d80*/  ISETP.GT.U32.AND P2, PT, R19, 0x1, PT ;  /* 0x000000011300780c */ /* 0x000fc60003f44070 */
[----:B------:R-:W-:-:S04]  /*1d90*/  UIADD3 UR5, UR5, 0x20, URZ ;  /* 0x0000002005057890 */ /* 0x000fc8000fffe03f */
[----:B------:R-:W-:-:S09]  /*1da0*/  UPRMT UR5, URZ, 0x654, UR5 ;  /* 0x000006543f057896 */ /* 0x000fd20008000005 */
[----:B------:R-:W-:Y:S01]  /*1db0*/  SYNCS.ARRIVE.TRANS64.RED.A1T0 RZ, [UR5], RZ ;  /* 0x000000ffffff79a7 */ /* 0x000fe20008100405 */
[----:B------:R-:W-:Y:S05]  /*1dc0*/  @P2 BRA `(.L_x_29) ;  /* 0x0000000000042947 */ /* 0x000fea0003800000 */
[----:B------:R-:W-:Y:S01]  /*1dd0*/  BPT.TRAP 0x1 ;  /* 0x000000040000795c */ /* 0x000fe20000300000 */
.L_x_29:
[----:B------:R-:W-:Y:S01]  /*1de0*/  UIADD3 UR6, UR8, 0x4, URZ ;  /* 0x0000000408067890 */ /* 0x000fe2000fffe03f */
[----:B0-234-:R-:W-:Y:S01]  /*1df0*/  WARPGROUP.ARRIVE ;  /* 0x00000000000079c5 */ /* 0x01dfe20000000000 */
[----:B------:R-:W-:Y:S01]  /*1e00*/  UMOV UR11, 0x40000040 ;  /* 0x40000040000b7882 */ /* 0x000fe20000000000 */
[----:B------:R-:W-:-:S04]  /*1e10*/  UIADD3 UR4, UR4, 0x1, URZ ;  /* 0x0000000104047890 */ /* 0x000fc8000fffe03f */
[----:B------:R-:W-:Y:S01]  /*1e20*/  UMOV UR10, UR6 ;  /* 0x00000006000a7c82 */ /* 0x000fe20008000000 */
[----:B------:R-:W-:Y:S01]  /*1e30*/  UISETP.NE.AND UP0, UPT, UR4, 0x4, UPT ;  /* 0x000000040400788c */ /* 0x000fe2000bf05270 */
[----:B------:R-:W-:Y:S03]  /*1e40*/  HGMMA.64x256x8.F32.TF32 R24, R160, gdesc[UR8], R24, gsb0 ;  /* 0x07e00008a0187df0 */ /* 0x000fe60008002818 */
[----:B------:R-:W-:Y:S01]  /*1e50*/  USEL UR4, UR4, URZ, UP0 ;  /* 0x0000003f04047287 */ /* 0x000fe20008000000 */
[----:B------:R-:W-:Y:S02]  /*1e60*/  WARPGROUP.DEPBAR.LE gsb0, 0x0 ;  /* 0x00008000000079c5 */ /* 0x000fe40000010000 */
[----:B------:R0:W2:Y:S04]  /*1e70*/  LDS R160, [R5+0xb00] ;  /* 0x000b000005a07984 */ /* 0x0000a80000000800 */
[----:B------:R0:W3:Y:S04]  /*1e80*/  LDS R161, [R5+0xf00] ;  /* 0x000f000005a17984 */ /* 0x0000e80000000800 */
[----:B------:R0:W4:Y:S04]  /*1e90*/  LDS R162, [R9+0xb00] ;  /* 0x000b000009a27984 */ /* 0x0001280000000800 */
[----:B------:R0:W0:Y:S01]  /*1ea0*/  LDS R163, [R9+0xf00] ;  /* 0x000f000009a37984 */ /* 0x0000220000000800 */
[----:B------:R-:W-:Y:S05]  /*1eb0*/  @!P0 BRA `(.L_x_30) ;  /* 0x0000000000048947 */ /* 0x000fea0003800000 */
[----:B------:R-:W-:Y:S01]  /*1ec0*/  BPT.TRAP 0x1 ;  /* 0x000000040000795c */ /* 0x000fe20000300000 */
.L_x_30:
[----:B01----:R-:W-:Y:S01]  /*1ed0*/  IMAD.SHL.U32 R9, R0, 0x1000, RZ ;  /* 0x0000100000097824 */ /* 0x003fe200078e00ff */
[----:B------:R-:W-:Y:S04]  /*1ee0*/  BSSY B0, `(.L_x_31) ;  /* 0x0000007000007945 */ /* 0x000fe80003800000 */
[----:B------:R-:W-:-:S04]  /*1ef0*/  LOP3.LUT R5, R9, R4, RZ, 0xfc, !PT ;  /* 0x0000000409057212 */ /* 0x000fc800078efcff */
[----:B------:R-:W-:-:S05]  /*1f00*/  LEA R5, R5, UR9, 0x2 ;  /* 0x0000000905057c11 */ /* 0x000fca000f8e10ff */
[----:B------:R-:W-:Y:S01]  /*1f10*/  IMAD.IADD R13, R12, 0x1, R5 ;  /* 0x000000010c0d7824 */ /* 0x000fe200078e0205 */
[----:B------:R-:W-:Y:S06]  /*1f20*/  @P1 BRA `(.L_x_32) ;  /* 0x0000000000081947 */ /* 0x000fec0003800000 */
[----:B------:R-:W0:Y:S02]  /*1f30*/  SYNCS.PHASECHK.TRANS64.TRYWAIT P1, [R11+URZ], R20 ;  /* 0x000000140b0075a7 */ /* 0x000e24000802017f */
[----:B0-----:R-:W-:Y:S05]  /*1f40*/  @!P1 BRA `(.L_x_33) ;  /* 0x0000009000209947 */ /* 0x001fea0003800000 */
.L_x_32:
[----:B------:R-:W-:Y:S05]  /*1f50*/  BSYNC B0 ;  /* 0x0000000000007941 */ /* 0x000fea0003800000 */
.L_x_31:
[----:B------:R1:W0:Y:S01]  /*1f60*/  LDS R164, [R5+0x800] ;  /* 0x0008000005a47984 */ /* 0x0002220000000800 */
[----:B------:R-:W-:Y:S05]  /*1f70*/  WARPSYNC.ALL ;  /* 0x0000000000007948 */ /* 0x000fea0003800000 */
[----:B------:R1:W0:Y:S04]  /*1f80*/  LDS R165, [R5+0xc00] ;  /* 0x000c000005a57984 */ /* 0x0002280000000800 */
[----:B------:R1:W0:Y:S04]  /*1f90*/  LDS R166, [R13+0x800] ;  /* 0x000800000da67984 */ /* 0x0002280000000800 */
[----:B------:R1:W0:Y:S01]  /*1fa0*/  LDS R167, [R13+0xc00] ;  /* 0x000c00000da77984 */ /* 0x0002220000000800 */
[----:B------:R-:W-:Y:S01]  /*1fb0*/  UIADD3 UR6, UR8, 0x6, URZ ;  /* 0x0000000608067890 */ /* 0x000fe2000fffe03f */
[----:B--234-:R-:W-:Y:S01]  /*1fc0*/  WARPGROUP.ARRIVE ;  /* 0x00000000000079c5 */ /* 0x01cfe20000000000 */
[----:B------:R-:W-:Y:S01]  /*1fd0*/  UMOV UR11, 0x40000040 ;  /* 0x40000040000b7882 */ /* 0x000fe20000000000 */
[C---:B------:R-:W-:Y:S01]  /*1fe0*/  ISETP.GT.AND P1, PT, R3.reuse, 0x2, PT ;  /* 0x000000020300780c */ /* 0x040fe20003f24270 */
[----:B------:R-:W-:-:S03]  /*1ff0*/  VIADD R3, R3, 0xffffffff ;  /* 0xffffffff03037836 */ /* 0x000fc60000000000 */
[----:B------:R-:W-:Y:S01]  /*2000*/  UMOV UR10, UR6 ;  /* 0x00000006000a7c82 */ /* 0x000fe20008000000 */
[----:B------:R-:W-:Y:S01]  /*2010*/  R2UR UR6, R0 ;  /* 0x00000000000672ca */ /* 0x000fe200000e0000 */
[----:B------:R-:W-:Y:S03]  /*2020*/  HGMMA.64x256x8.F32.TF32 R24, R160, gdesc[UR8], R24, gsb0 ;  /* 0x07e00008a0187df0 */ /* 0x000fe60008002818 */
[----:B------:R-:W-:-:S04]  /*2030*/  WARPGROUP.DEPBAR.LE gsb0, 0x0 ;  /* 0x00008000000079c5 */ /* 0x000fc80000010000 */
[----:B-1----:R-:W-:Y:S07]  /*2040*/  @P1 BRA `(.L_x_34) ;  /* 0xfffffff800841947 */ /* 0x002fee000383ffff */
.L_x_26:
[----:B0-----:R-:W-:Y:S01]  /*2050*/  IMAD.MOV.U32 R5, RZ, RZ, 0x40000040 ;  /* 0x40000040ff057424 */ /* 0x001fe200078e00ff */
[----:B------:R-:W-:Y:S01]  /*2060*/  LEA R4, R0, UR7, 0xb ;  /* 0x0000000700047c11 */ /* 0x000fe2000f8e58ff */
[----:B-1234-:R-:W-:Y:S01]  /*2070*/  WARPGROUP.ARRIVE ;  /* 0x00000000000079c5 */ /* 0x01efe20000000000 */
[----:B------:R-:W-:Y:S01]  /*2080*/  IMAD.SHL.U32 R0, R18, 0x8, RZ ;  /* 0x0000000812007824 */ /* 0x000fe200078e00ff */
[----:B------:R-:W-:Y:S02]  /*2090*/  LOP3.LUT R7, R6, R10, R7, 0xfe, !PT ;  /* 0x0000000a06077212 */ /* 0x000fe400078efe07 */
[C---:B------:R-:W-:Y:S01]  /*20a0*/  R2UR UR6, R4.reuse ;  /* 0x00000000040672ca */ /* 0x040fe200000e0000 */
[----:B------:R-:W-:Y:S01]  /*20b0*/  VIADD R6, R4, 0x2 ;  /* 0x0000000204067836 */ /* 0x000fe20000000000 */
[----:B------:R-:W-:Y:S02]  /*20c0*/  R2UR UR7, R5 ;  /* 0x00000000050772ca */ /* 0x000fe400000e0000 */
[----:B------:R-:W-:Y:S01]  /*20d0*/  LOP3.LUT R0, R7, 0x18, R0, 0xf8, !PT ;  /* 0x0000001807007812 */ /* 0x000fe200078ef800 */
[----:B------:R-:W-:-:S04]  /*20e0*/  IMAD.MOV.U32 R7, RZ, RZ, 0x40000040 ;  /* 0x40000040ff077424 */ /* 0x000fc800078e00ff */
[----:B------:R-:W-:-:S05]  /*20f0*/  IMAD.IADD R9, R0, 0x1, R9 ;  /* 0x0000000100097824 */ /* 0x000fca00078e0209 */
[----:B------:R-:W-:Y:S01]  /*2100*/  LEA R9, R9, UR9, 0x2 ;  /* 0x0000000909097c11 */ /* 0x000fe2000f8e10ff */
[----:B------:R-:W-:Y:S01]  /*2110*/  HGMMA.64x256x8.F32.TF32 R24, R164, gdesc[UR4], R24, gsb0 ;  /* 0x07e00004a4187df0 */ /* 0x000fe20008002818 */
[----:B------:R-:W-:Y:S02]  /*2120*/  R2UR UR6, R6 ;  /* 0x00000000060672ca */ /* 0x000fe400000e0000 */
[----:B------:R-:W-:Y:S01]  /*2130*/  R2UR UR7, R7 ;  /* 0x00000000070772ca */ /* 0x000fe200000e0000 */
[----:B------:R-:W-:Y:S01]  /*2140*/  IMAD.IADD R12, R12, 0x1, R9 ;  /* 0x000000010c0c7824 */ /* 0x000fe200078e0209 */
[----:B------:R-:W-:Y:S02]  /*2150*/  WARPGROUP.DEPBAR.LE gsb0, 0x0 ;  /* 0x00008000000079c5 */ /* 0x000fe40000010000 */
[----:B------:R-:W-:Y:S04]  /*2160*/  LDS R160, [R9+0x900] ;  /* 0x0009000009a07984 */ /* 0x000fe80000000800 */
[----:B------:R-:W-:Y:S04]  /*2170*/  LDS R161, [R9+0xd00] ;  /* 0x000d000009a17984 */ /* 0x000fe80000000800 */
[----:B------:R-:W-:Y:S04]  /*2180*/  LDS R162, [R12+0x900] ;  /* 0x000900000ca27984 */ /* 0x000fe80000000800 */
[----:B------:R-:W0:Y:S02]  /*2190*/  LDS R163, [R12+0xd00] ;  /* 0x000d00000ca37984 */ /* 0x000e240000000800 */
[----:B0-----:R-:W-:-:S07]  /*21a0*/  WARPGROUP.ARRIVE ;  /* 0x00000000000079c5 */ /* 0x001fce0000000000 */
[----:B------:R-:W-:Y:S03]  /*21b0*/  HGMMA.64x256x8.F32.TF32 R24, R160, gdesc[UR4], R24, gsb0 ;  /* 0x07e00004a0187df0 */ /* 0x000fe60008002818 */
[----:B------:R-:W-:Y:S02]  /*21c0*/  WARPGROUP.DEPBAR.LE gsb0, 0x0 ;  /* 0x00008000000079c5 */ /* 0x000fe40000010000 */
[----:B------:R0:W1:Y:S04]  /*21d0*/  LDS R160, [R9+0xa00] ;  /* 0x000a000009a07984 */ /* 0x0000680000000800 */
[----:B------:R0:W2:Y:S04]  /*21e0*/  LDS R161, [R9+0xe00] ;  /* 0x000e000009a17984 */ /* 0x0000a80000000800 */
[----:B------:R0:W3:Y:S04]  /*21f0*/  LDS R162, [R12+0xa00] ;  /* 0x000a00000ca27984 */ /* 0x0000e80000000800 */
[----:B------:R0:W4:Y:S01]  /*2200*/  LDS R163, [R12+0xe00] ;  /* 0x000e00000ca37984 */ /* 0x0001220000000800 */
[----:B------:R-:W-:Y:S05]  /*2210*/  @!P0 BRA `(.L_x_35) ;  /* 0x0000000000048947 */ /* 0x000fea0003800000 */
[----:B------:R-:W-:Y:S01]  /*2220*/  BPT.TRAP 0x1 ;  /* 0x000000040000795c */ /* 0x000fe20000300000 */
.L_x_35:
[----:B------:R-:W-:Y:S01]  /*2230*/  ULEA UR4, UR4, UR9, 0x3 ;  /* 0x0000000904047291 */ /* 0x000fe2000f8e183f */
[----:B------:R-:W-:-:S03]  /*2240*/  ISETP.GT.U32.AND P1, PT, R19, 0x1, PT ;  /* 0x000000011300780c */ /* 0x000fc60003f24070 */
[----:B------:R-:W-:-:S04]  /*2250*/  UIADD3 UR4, UR4, 0x20, URZ ;  /* 0x0000002004047890 */ /* 0x000fc8000fffe03f */
[----:B------:R-:W-:-:S09]  /*2260*/  UPRMT UR4, URZ, 0x654, UR4 ;  /* 0x000006543f047896 */ /* 0x000fd20008000004 */
[----:B------:R-:W-:Y:S01]  /*2270*/  SYNCS.ARRIVE.TRANS64.RED.A1T0 RZ, [UR4], RZ ;  /* 0x000000ffffff79a7 */ /* 0x000fe20008100404 */
[----:B------:R-:W-:Y:S05]  /*2280*/  @P1 BRA `(.L_x_36) ;  /* 0x0000000000041947 */ /* 0x000fea0003800000 */
[----:B------:R-:W-:Y:S01]  /*2290*/  BPT.TRAP 0x1 ;  /* 0x000000040000795c */ /* 0x000fe20000300000 */
.L_x_36:
[C---:B------:R-:W-:Y:S01]  /*22a0*/  VIADD R6, R4.reuse, 0x4 ;  /* 0x0000000404067836 */ /* 0x040fe20000000000 */
[----:B-1234-:R-:W-:Y:S01]  /*22b0*/  WARPGROUP.ARRIVE ;  /* 0x00000000000079c5 */ /* 0x01efe20000000000 */
[----:B------:R-:W-:Y:S02]  /*22c0*/  IMAD.MOV.U32 R7, RZ, RZ, 0x40000040 ;  /* 0x40000040ff077424 */ /* 0x000fe400078e00ff */
[----:B------:R-:W-:Y:S01]  /*22d0*/  VIADD R4, R4, 0x6 ;  /* 0x0000000604047836 */ /* 0x000fe20000000000 */
[----:B------:R-:W-:Y:S01]  /*22e0*/  R2UR UR6, R6 ;  /* 0x00000000060672ca */ /* 0x000fe200000e0000 */
[----:B------:R-:W-:Y:S01]  /*22f0*/  IMAD.MOV.U32 R5, RZ, RZ, 0x40000040 ;  /* 0x40000040ff057424 */ /* 0x000fe200078e00ff */
[----:B------:R-:W-:-:S13]  /*2300*/  R2UR UR7, R7 ;  /* 0x00000000070772ca */ /* 0x000fda00000e0000 */
[----:B------:R-:W-:Y:S01]  /*2310*/  HGMMA.64x256x8.F32.TF32 R24, R160, gdesc[UR4], R24, gsb0 ;  /* 0x07e00004a0187df0 */ /* 0x000fe20008002818 */
[----:B------:R-:W-:Y:S02]  /*2320*/  R2UR UR6, R4 ;  /* 0x00000000040672ca */ /* 0x000fe400000e0000 */
[----:B------:R-:W-:Y:S01]  /*2330*/  R2UR UR7, R5 ;  /* 0x00000000050772ca */ /* 0x000fe200000e0000 */
[----:B------:R-:W-:Y:S02]  /*2340*/  WARPGROUP.DEPBAR.LE gsb0, 0x0 ;  /* 0x00008000000079c5 */ /* 0x000fe40000010000 */
[----:B------:R-:W-:Y:S04]  /*2350*/  LDS R160, [R9+0xb00] ;  /* 0x000b000009a07984 */ /* 0x000fe80000000800 */
[----:B------:R-:W-:Y:S04]  /*2360*/  LDS R161, [R9+0xf00] ;  /* 0x000f000009a17984 */ /* 0x000fe80000000800 */
[----:B------:R-:W-:Y:S04]  /*2370*/  LDS R162, [R12+0xb00] ;  /* 0x000b00000ca27984 */ /* 0x000fe80000000800 */
[----:B------:R-:W1:Y:S02]  /*2380*/  LDS R163, [R12+0xf00] ;  /* 0x000f00000ca37984 */ /* 0x000e640000000800 */
[----:B-1----:R-:W-:-:S08]  /*2390*/  WARPGROUP.ARRIVE ;  /* 0x00000000000079c5 */ /* 0x002fd00000000000 */
[----:B------:R-:W-:Y:S03]  /*23a0*/  HGMMA.64x256x8.F32.TF32 R24, R160, gdesc[UR4], R24, gsb0 ;  /* 0x07e00004a0187df0 */ /* 0x000fe60008002818 */
[----:B------:R-:W-:Y:S02]  /*23b0*/  WARPGROUP.DEPBAR.LE gsb0, 0x0 ;  /* 0x00008000000079c5 */ /* 0x000fe40000010000 */
.L_x_22:
[----:B------:R-:W-:Y:S05]  /*23c0*/  @!P0 BRA `(.L_x_37) ;  /* 0x0000000000048947 */ /* 0x000fea0003800000 */
[----:B------:R-:W-:Y:S01]  /*23d0*/  BPT.TRAP 0x1 ;  /* 0x000000040000795c */ /* 0x000fe20000300000 */
.L_x_37:
[----:B------:R-:W2:Y:S01]  /*23e0*/  S2UR UR6, SR_CgaCtaId ;  /* 0x00000000000679c3 */ /* 0x000ea20000008800 */
[----:B------:R-:W-:Y:S01]  /*23f0*/  UIADD3 UR39, UR40, UR39, URZ ;  /* 0x0000002728277290 */ /* 0x000fe2000fffe03f */
[----:B------:R-:W-:Y:S01]  /*2400*/  ISETP.GT.U32.AND P0, PT, R19, 0x1, PT ;  /* 0x000000011300780c */ /* 0x000fe20003f04070 */
[----:B------:R-:W-:Y:S02]  /*2410*/  UMOV UR5, 0x400 ;  /* 0x0000040000057882 */ /* 0x000fe40000000000 */
[----:B------:R-:W-:-:S04]  /*2420*/  ULEA UR4, UR39, 0xfffffff8, 0x3 ;  /* 0xfffffff827047891 */ /* 0x000fc8000f8e183f */
[----:B------:R-:W-:Y:S02]  /*2430*/  ULOP3.LUT UR4, UR4, 0x18, URZ, 0xc0, !UPT ;  /* 0x0000001804047892 */ /* 0x000fe4000f8ec03f */
[----:B--2---:R-:W-:-:S04]  /*2440*/  ULEA UR5, UR6, UR5, 0x18 ;  /* 0x0000000506057291 */ /* 0x004fc8000f8ec03f */
[----:B------:R-:W-:-:S04]  /*2450*/  UIADD3 UR4, UR5, 0x20, UR4 ;  /* 0x0000002005047890 */ /* 0x000fc8000fffe004 */
[----:B------:R-:W-:-:S09]  /*2460*/  UPRMT UR4, URZ, 0x654, UR4 ;  /* 0x000006543f047896 */ /* 0x000fd20008000004 */
[----:B------:R-:W-:Y:S01]  /*2470*/  SYNCS.ARRIVE.TRANS64.RED.A1T0 RZ, [UR4], RZ ;  /* 0x000000ffffff79a7 */ /* 0x000fe20008100404 */
[----:B------:R-:W-:Y:S05]  /*2480*/  @P0 BRA `(.L_x_38) ;  /* 0x0000000000040947 */ /* 0x000fea0003800000 */
[----:B------:R-:W-:Y:S01]  /*2490*/  BPT.TRAP 0x1 ;  /* 0x000000040000795c */ /* 0x000fe20000300000 */
.L_x_38:
[----:B------:R-:W2:Y:S01]  /*24a0*/  LDC R7, c[0x0][0x288] ;  /* 0x0000a200ff077b82 */ /* 0x000ea20000000800 */
[C---:B0-----:R-:W-:Y:S01]  /*24b0*/  LOP3.LUT R3, R18.reuse, 0x60, RZ, 0xc0, !PT ;  /* 0x0000006012037812 */ /* 0x041fe200078ec0ff */
[----:B------:R-:W-:Y:S01]  /*24c0*/  IMAD.SHL.U32 R4, R18, 0x2, RZ ;  /* 0x0000000212047824 */ /* 0x000fe200078e00ff */
[----:B------:R-:W-:Y:S01]  /*24d0*/  LOP3.LUT R0, R155, 0x1, RZ, 0xc0, !PT ;  /* 0x000000019b007812 */ /* 0x000fe200078ec0ff */
[----:B------:R-:W-:Y:S01]  /*24e0*/  USHF.R.U32.HI UR4, URZ, 0x2, UR39 ;  /* 0x000000023f047899 */ /* 0x000fe20008011627 */
[----:B------:R-:W-:Y:S01]  /*24f0*/  SHF.R.U32.HI R11, RZ, 0x1, R3 ;  /* 0x00000001ff0b7819 */ /* 0x000fe20000011603 */
[----:B------:R-:W-:Y:S01]  /*2500*/  IMAD.SHL.U32 R13, R154, 0x80, RZ ;  /* 0x000000809a0d7824 */ /* 0x000fe200078e00ff */
[----:B------:R-:W-:Y:S01]  /*2510*/  LOP3.LUT R8, R8, 0x7, RZ, 0xc0, !PT ;  /* 0x0000000708087812 */ /* 0x000fe200078ec0ff */
[----:B------:R-:W-:Y:S01]  /*2520*/  IMAD.SHL.U32 R3, R0, 0x40, RZ ;  /* 0x0000004000037824 */ /* 0x000fe200078e00ff */
[----:B------:R-:W-:Y:S01]  /*2530*/  LOP3.LUT R9, R4, 0x6, RZ, 0xc0, !PT ;  /* 0x0000000604097812 */ /* 0x000fe200078ec0ff */
[----:B------:R-:W-:Y:S01]  /*2540*/  ULOP3.LUT UR4, UR4, 0x1, URZ, 0xc0, !UPT ;  /* 0x0000000104047892 */ /* 0x000fe2000f8ec03f */
[--C-:B------:R-:W-:Y:S01]  /*2550*/  IADD3 R5, RZ, -R11, -R8.reuse ;  /* 0x8000000bff057210 */ /* 0x100fe20007ffe808 */
[----:B------:R-:W-:Y:S01]  /*2560*/  ULDC UR8, c[0x0][0x284] ;  /* 0x0000a10000087ab9 */ /* 0x000fe20000000800 */
[----:B------:R-:W-:Y:S01]  /*2570*/  LOP3.LUT R3, R3, 0x40, R8, 0xe2, !PT ;  /* 0x0000004003037812 */ /* 0x000fe200078ee208 */
[----:B------:R-:W-:Y:S01]  /*2580*/  UISETP.GT.U32.AND UP1, UPT, UR39, 0x3, UPT ;  /* 0x000000032700788c */ /* 0x000fe2000bf24070 */
[----:B------:R-:W-:Y:S01]  /*2590*/  PRMT R8, R9, 0x6540, R152 ;  /* 0x0000654009087816 */ /* 0x000fe20000000098 */
[----:B------:R-:W-:Y:S01]  /*25a0*/  IMAD.SHL.U32 R152, R152, 0x100, RZ ;  /* 0x0000010098987824 */ /* 0x000fe200078e00ff */
[----:B------:R-:W-:Y:S01]  /*25b0*/  UISETP.NE.U32.AND UP0, UPT, UR4, 0x1, UPT ;  /* 0x000000010400788c */ /* 0x000fe2000bf05070 */
[----:B------:R-:W-:Y:S01]  /*25c0*/  IMAD R10, R0, -0x40, R5 ;  /* 0xffffffc0000a7824 */ /* 0x000fe200078e0205 */
[----:B------:R-:W-:Y:S01]  /*25d0*/  LOP3.LUT R0, R18, 0x3, RZ, 0xc0, !PT ;  /* 0x0000000312007812 */ /* 0x000fe200078ec0ff */
[----:B------:R-:W-:Y:S01]  /*25e0*/  UISETP.LT.U32.AND UP1, UPT, UR40, 0x4, UP1 ;  /* 0x000000042800788c */ /* 0x000fe20008f21070 */
[----:B------:R-:W-:Y:S01]  /*25f0*/  SHF.R.S32.HI R23, RZ, 0x1f, R153 ;  /* 0x0000001fff177819 */ /* 0x000fe20000011499 */
[----:B------:R-:W-:Y:S01]  /*2600*/  UISETP.GT.U32.AND UP0, UPT, UR40, 0x3, !UP0 ;  /* 0x000000032800788c */ /* 0x000fe2000c704070 */
[----:B------:R-:W-:Y:S01]  /*2610*/  SHF.R.S32.HI R9, RZ, 0x1f, R8 ;  /* 0x0000001fff097819 */ /* 0x000fe20000011408 */
[----:B------:R-:W-:Y:S01]  /*2620*/  ULDC.64 UR6, c[0x0][0x5d0] ;  /* 0x0001740000067ab9 */ /* 0x000fe20000000a00 */
[----:B--2---:R-:W-:Y:S01]  /*2630*/  ISETP.GE.AND P0, PT, R152, R7, PT ;  /* 0x000000079800720c */ /* 0x004fe20003f06270 */
[----:B------:R-:W-:Y:S01]  /*2640*/  IMAD R15, R0, -0x2, R7 ;  /* 0xfffffffe000f7824 */ /* 0x000fe200078e0207 */
[----:B------:R-:W-:Y:S01]  /*2650*/  USEL UR5, URZ, 0x1, !UP1 ;  /* 0x000000013f057887 */ /* 0x000fe2000c800000 */
[----:B------:R-:W-:Y:S01]  /*2660*/  IMAD R0, R23, UR6, RZ ;  /* 0x0000000617007c24 */ /* 0x000fe2000f8e02ff */
[----:B------:R-:W-:Y:S01]  /*2670*/  ISETP.GE.OR P0, PT, R13, UR8, P0 ;  /* 0x000000080d007c0c */ /* 0x000fe20008706670 */
[----:B------:R-:W-:Y:S01]  /*2680*/  USEL UR4, URZ, 0x1, !UP0 ;  /* 0x000000013f047887 */ /* 0x000fe2000c000000 */
[----:B------:R-:W-:Y:S01]  /*2690*/  IMAD.WIDE R6, R154, 0x80, RZ ;  /* 0x000000809a067825 */ /* 0x000fe200078e02ff */
[----:B------:R-:W-:-:S02]  /*26a0*/  ULOP3.LUT UR39, UR39, 0x3, URZ, 0xc0, !UPT ;  /* 0x0000000327277892 */ /* 0x000fc4000f8ec03f */
[----:B------:R-:W-:Y:S01]  /*26b0*/  ULOP3.LUT UR38, UR4, UR38, UR5, 0x96, !UPT ;  /* 0x0000002604267292 */ /* 0x000fe2000f8e9605 */
[----:B------:R-:W-:Y:S01]  /*26c0*/  IMAD R21, R153, UR7, R0 ;  /* 0x0000000799157c24 */ /* 0x000fe2000f8e0200 */
[----:B------:R-:W-:Y:S01]  /*26d0*/  IADD3 R0, -R13, UR8, R10 ;  /* 0x000000080d007c10 */ /* 0x000fe2000fffe10a */
[----:B------:R-:W-:Y:S01]  /*26e0*/  IMAD.WIDE.U32 R4, R153, UR6, R8 ;  /* 0x0000000699047c25 */ /* 0x000fe2000f8e0008 */
[----:B------:R-:W-:-:S03]  /*26f0*/  LOP3.LUT R167, R6, R3, R11, 0xfe, !PT ;  /* 0x0000000306a77212 */ /* 0x000fc600078efe0b */
[----:B------:R-:W-:Y:S02]  /*2700*/  IMAD.IADD R5, R5, 0x1, R21 ;  /* 0x0000000105057824 */ /* 0x000fe400078e0215 */
[----:B------:R-:W-:Y:S02]  /*2710*/  IMAD.IADD R3, R15, 0x1, -R152 ;  /* 0x000000010f037824 */ /* 0x000fe400078e0a98 */
[----:B------:R-:W-:Y:S01]  /*2720*/  IMAD.MOV.U32 R154, RZ, RZ, -0x1 ;  /* 0xffffffffff9a7424 */ /* 0x000fe200078e00ff */
[----:B------:R-:W-:Y:S06]  /*2730*/  @P0 BRA `(.L_x_39) ;  /* 0x0000006000d00947 */ /* 0x000fec0003800000 */
[----:B------:R-:W0:Y:S01]  /*2740*/  LDC.64 R10, c[0x0][0x5c8] ;  /* 0x00017200ff0a7b82 */ /* 0x000e220000000a00 */
[----:B-1---5:R-:W-:Y:S01]  /*2750*/  FSETP.NEU.AND P1, PT, R157, RZ, PT ;  /* 0x000000ff9d00720b */ /* 0x022fe20003f2d000 */
[----:B------:R-:W-:Y:S01]  /*2760*/  BSSY B0, `(.L_x_39) ;  /* 0x0000631000007945 */ /* 0x000fe20003800000 */
[----:B------:R-:W-:-:S04]  /*2770*/  ISETP.GT.AND P0, PT, R3, RZ, PT ;  /* 0x000000ff0300720c */ /* 0x000fc80003f04270 */
[----:B------:R-:W-:Y:S01]  /*2780*/  ISETP.GT.AND P4, PT, R0, RZ, P0 ;  /* 0x000000ff0000720c */ /* 0x000fe20000784270 */
[-C--:B0-----:R-:W-:Y:S02]  /*2790*/  IMAD R12, R7, R10.reuse, RZ ;  /* 0x0000000a070c7224 */ /* 0x081fe400078e02ff */
[----:B------:R-:W-:-:S04]  /*27a0*/  IMAD.WIDE.U32 R162, R167, R10, R4 ;  /* 0x0000000aa7a27225 */ /* 0x000fc800078e0004 */
[----:B------:R-:W-:-:S04]  /*27b0*/  IMAD R5, R167, R11, R12 ;  /* 0x0000000ba7057224 */ /* 0x000fc800078e020c */
[----:B------:R-:W-:Y:S01]  /*27c0*/  IMAD.IADD R169, R163, 0x1, R5 ;  /* 0x00000001a3a97824 */ /* 0x000fe200078e0205 */
[----:B------:R-:W-:Y:S06]  /*27d0*/  @!P1 BRA `(.L_x_40) ;  /* 0x00000044008c9947 */ /* 0x000fec0003800000 */
[----:B------:R-:W0:Y:S01]  /*27e0*/  LDC.64 R14, c[0x0][0x5b8] ;  /* 0x00016e00ff0e7b82 */ /* 0x000e220000000a00 */
[----:B------:R-:W-:-:S07]  /*27f0*/  ULDC.64 UR4, c[0x0][0x5c0] ;  /* 0x0001700000047ab9 */ /* 0x000fce0000000a00 */
[----:B------:R-:W1:Y:S08]  /*2800*/  LDC.64 R164, c[0x0][0x5b0] ;  /* 0x00016c00ffa47b82 */ /* 0x000e700000000a00 */
[----:B------:R-:W2:Y:S01]  /*2810*/  LDC.64 R12, c[0x0][0x5a8] ;  /* 0x00016a00ff0c7b82 */ /* 0x000ea20000000a00 */
[-C--:B0-----:R-:W-:Y:S02]  /*2820*/  IMAD R4, R23, R14.reuse, RZ ;  /* 0x0000000e17047224 */ /* 0x081fe400078e02ff */
[----:B------:R-:W-:-:S04]  /*2830*/  IMAD.WIDE.U32 R20, R153, R14, R8 ;  /* 0x0000000e99147225 */ /* 0x000fc800078e0008 */
[----:B------:R-:W-:Y:S02]  /*2840*/  IMAD R159, R153, R15, R4 ;  /* 0x0000000f999f7224 */ /* 0x000fe400078e0204 */
[-C--:B-1----:R-:W-:Y:S02]  /*2850*/  IMAD R6, R7, R164.reuse, RZ ;  /* 0x000000a407067224 */ /* 0x082fe400078e02ff */
[----:B------:R-:W-:Y:S02]  /*2860*/  IMAD.IADD R21, R21, 0x1, R159 ;  /* 0x0000000115157824 */ /* 0x000fe400078e029f */
[C---:B------:R-:W-:Y:S02]  /*2870*/  IMAD R163, R167.reuse, R165, R6 ;  /* 0x000000a5a7a37224 */ /* 0x040fe400078e0206 */
[----:B------:R-:W-:-:S04]  /*2880*/  IMAD.WIDE.U32 R4, R167, R164, R20 ;  /* 0x000000a4a7047225 */ /* 0x000fc800078e0014 */
[----:B------:R-:W-:Y:S01]  /*2890*/  IMAD.IADD R5, R5, 0x1, R163 ;  /* 0x0000000105057824 */ /* 0x000fe200078e02a3 */
[----:B--2---:R-:W-:-:S04]  /*28a0*/  LEA R6, P1, R4, R12, 0x2 ;  /* 0x0000000c04067211 */ /* 0x004fc800078210ff */
[----:B------:R-:W-:-:S05]  /*28b0*/  LEA.HI.X R7, R4, R13, R5, 0x2, P1 ;  /* 0x0000000d04077211 */ /* 0x000fca00008f1405 */
[----:B------:R0:W2:Y:S01]  /*28c0*/  @P4 LDG.E.LTC128B R152, desc[UR36][R6.64] ;  /* 0x0000002406984981 */ /* 0x0000a2000c1e1920 */
[----:B------:R-:W-:Y:S01]  /*28d0*/  IMAD.WIDE.U32 R4, R167, R164, R8 ;  /* 0x000000a4a7047225 */ /* 0x000fe200078e0008 */
[----:B------:R-:W-:Y:S01]  /*28e0*/  SHF.L.U64.HI R161, R164, 0x3, R165 ;  /* 0x00000003a4a17819 */ /* 0x000fe200000102a5 */
[----:B------:R-:W-:Y:S01]  /*28f0*/  BSSY B1, `(.L_x_41) ;  /* 0x0000016000017945 */ /* 0x000fe20003800000 */
[----:B------:R-:W-:Y:S01]  /*2900*/  ISETP.GT.AND P0, PT, R0, 0x8, P0 ;  /* 0x000000080000780c */ /* 0x000fe20000704270 */
[----:B------:R-:W-:Y:S02]  /*2910*/  IMAD.IADD R5, R163, 0x1, R5 ;  /* 0x00000001a3057824 */ /* 0x000fe400078e0205 */
[----:B------:R-:W-:Y:S02]  /*2920*/  IMAD.SHL.U32 R160, R164, 0x8, RZ ;  /* 0x00000008a4a07824 */ /* 0x000fe400078e00ff */
[----:B------:R-:W-:Y:S01]  /*2930*/  IMAD.WIDE.U32 R22, R153, R14, R4 ;  /* 0x0000000e99167225 */ /* 0x000fe200078e0004 */
[----:B------:R-:W-:-:S03]  /*2940*/  LEA R4, P1, R162, UR4, 0x2 ;  /* 0x00000004a2047c11 */ /* 0x000fc6000f8210ff */
[----:B0-----:R-:W-:Y:S01]  /*2950*/  IMAD.IADD R7, R159, 0x1, R23 ;  /* 0x000000019f077824 */ /* 0x001fe200078e0217 */
[----:B------:R-:W-:Y:S01]  /*2960*/  LEA.HI.X R5, R162, UR5, R169, 0x2, P1 ;  /* 0x00000005a2057c11 */ /* 0x000fe200088f14a9 */
[----:B------:R-:W-:Y:S01]  /*2970*/  IMAD.WIDE.U32 R160, R167, R164, R160 ;  /* 0x000000a4a7a07225 */ /* 0x000fe200078e00a0 */
[----:B------:R-:W-:Y:S02]  /*2980*/  ISETP.GT.AND P1, PT, R3, 0x1, PT ;  /* 0x000000010300780c */ /* 0x000fe40003f24270 */
[----:B------:R-:W-:Y:S01]  /*2990*/  LEA R6, P3, R22, R12, 0x2 ;  /* 0x0000000c16067211 */ /* 0x000fe200078610ff */
[----:B------:R-:W-:-:S03]  /*29a0*/  IMAD.IADD R163, R163, 0x1, R161 ;  /* 0x00000001a3a37824 */ /* 0x000fc600078e02a1 */
[----:B------:R-:W-:Y:S01]  /*29b0*/  LEA.HI.X R7, R22, R13, R7, 0x2, P3 ;  /* 0x0000000d16077211 */ /* 0x000fe200018f1407 */
[----:B--2---:R-:W-:-:S04]  /*29c0*/  FMUL R15, R152, R157 ;  /* 0x0000009d980f7220 */ /* 0x004fc80000400000 */
[----:B------:R-:W-:Y:S01]  /*29d0*/  FFMA R23, R24, R156, R15 ;  /* 0x0000009c18177223 */ /* 0x000fe2000000000f */
[----:B------:R-:W-:-:S04]  /*29e0*/  IADD3 R15, P2, R20, R160, RZ ;  /* 0x000000a0140f7210 */ /* 0x000fc80007f5e0ff */
[----:B------:R0:W-:Y:S01]  /*29f0*/  @P4 STG.E desc[UR36][R4.64], R23 ;  /* 0x0000001704004986 */ /* 0x0001e2000c101924 */
[----:B------:R-:W-:Y:S01]  /*2a00*/  ISETP.GT.AND P4, PT, R0, RZ, P1 ;  /* 0x000000ff0000720c */ /* 0x000fe20000f84270 */
[----:B------:R-:W-:Y:S01]  /*2a10*/  IMAD.X R24, R163, 0x1, R21, P2 ;  /* 0x00000001a3187824 */ /* 0x000fe200010e0615 */
[----:B------:R-:W-:-:S11]  /*2a20*/  LEA R20, P3, R15, R12, 0x2 ;  /* 0x0000000c0f147211 */ /* 0x000fd600078610ff */
[----:B0-----:R-:W-:Y:S05]  /*2a30*/  @!P4 BRA `(.L_x_42) ;  /* 0x000000000004c947 */ /* 0x001fea0003800000 */
[----:B------:R0:W5:Y:S02]  /*2a40*/  LDG.E.LTC128B R152, desc[UR36][R6.64+0x4] ;  /* 0x0000042406987981 */ /* 0x000164000c1e1920 */
.L_x_42:
[----:B------:R-:W-:Y:S05]  /*2a50*/  BSYNC B1 ;  /* 0x0000000000017941 */ /* 0x000fea0003800000 */
.L_x_41:
[----:B-----5:R-:W-:Y:S01]  /*2a60*/  FMUL R22, R152, R157 ;  /* 0x0000009d98167220 */ /* 0x020fe20000400000 */
[----:B------:R-:W-:-:S03]  /*2a70*/  LEA.HI.X R21, R15, R13, R24, 0x2, P3 ;  /* 0x0000000d0f157211 */ /* 0x000fc600018f1418 */
[----:B------:R-:W-:-:S05]  /*2a80*/  FFMA R25, R25, R156, R22 ;  /* 0x0000009c19197223 */ /* 0x000fca0000000016 */
[----:B------:R1:W-:Y:S04]  /*2a90*/  @P4 STG.E desc[UR36][R4.64+0x4], R25 ;  /* 0x0000041904004986 */ /* 0x0003e8000c101924 */
[----:B------:R-:W2:Y:S01]  /*2aa0*/  @P0 LDG.E.LTC128B R152, desc[UR36][R20.64] ;  /* 0x0000002414980981 */ /* 0x000ea2000c1e1920 */
[----:B------:R-:W-:Y:S01]  /*2ab0*/  IADD3 R8, P2, R8, R160, RZ ;  /* 0x000000a008087210 */ /* 0x000fe20007f5e0ff */
[----:B------:R-:W-:Y:S01]  /*2ac0*/  BSSY B1, `(.L_x_43) ;  /* 0x0000010000017945 */ /* 0x000fe20003800000 */
[C---:B------:R-:W-:Y:S02]  /*2ad0*/  SHF.L.U64.HI R11, R10.reuse, 0x5, R11 ;  /* 0x000000050a0b7819 */ /* 0x040fe4000001020b */
[----:B------:R-:W-:Y:S01]  /*2ae0*/  LEA R10, P3, R10, R4, 0x5 ;  /* 0x000000040a0a7211 */ /* 0x000fe200078628ff */
[----:B------:R-:W-:Y:S01]  /*2af0*/  IMAD.X R9, R9, 0x1, R163, P2 ;  /* 0x0000000109097824 */ /* 0x000fe200010e06a3 */
[----:B------:R-:W-:-:S02]  /*2b00*/  ISETP.GT.AND P1, PT, R0, 0x8, P1 ;  /* 0x000000080000780c */ /* 0x000fc40000f24270 */
[----:B------:R-:W-:Y:S01]  /*2b10*/  ISETP.GT.AND P2, PT, R3, 0x8, PT ;  /* 0x000000080300780c */ /* 0x000fe20003f44270 */
[----:B------:R-:W-:-:S04]  /*2b20*/  IMAD.WIDE.U32 R14, R153, R14, R8 ;  /* 0x0000000e990e7225 */ /* 0x000fc800078e0008 */
[----:B------:R-:W-:Y:S01]  /*2b30*/  IMAD.X R11, R11, 0x1, R5, P3 ;  /* 0x000000010b0b7824 */ /* 0x000fe200018e0605 */
[----:B------:R-:W-:Y:S01]  /*2b40*/  LEA R8, P4, R14, R12, 0x2 ;  /* 0x0000000c0e087211 */ /* 0x000fe200078810ff */
[----:B------:R-:W-:Y:S02]  /*2b50*/  IMAD.IADD R15, R159, 0x1, R15 ;  /* 0x000000019f0f7824 */ /* 0x000fe400078e020f */
[----:B--2---:R-:W-:-:S04]  /*2b60*/  FMUL R9, R152, R157 ;  /* 0x0000009d98097220 */ /* 0x004fc80000400000 */
[----:B------:R-:W-:Y:S01]  /*2b70*/  FFMA R21, R26, R156, R9 ;  /* 0x0000009c1a157223 */ /* 0x000fe20000000009 */
[----:B------:R-:W-:-:S04]  /*2b80*/  LEA.HI.X R9, R14, R13, R15, 0x2, P4 ;  /* 0x0000000d0e097211 */ /* 0x000fc800020f140f */
[----:B------:R1:W-:Y:S01]  /*2b90*/  @P0 STG.E desc[UR36][R10.64], R21 ;  /* 0x000000150a000986 */ /* 0x0003e2000c101924 */
[----:B------:R-:W-:Y:S05]  /*2ba0*/  @!P1 BRA `(.L_x_44) ;  /* 0x0000000000049947 */ /* 0x000fea0003800000 */
[----:B------:R2:W5:Y:S02]  /*2bb0*/  LDG.E.LTC128B R152, desc[UR36][R8.64+0x4] ;  /* 0x0000042408987981 */ /* 0x000564000c1e1920 */
.L_x_44:
[----:B------:R-:W-:Y:S05]  /*2bc0*/  BSYNC B1 ;  /* 0x0000000000017941 */ /* 0x000fea0003800000 */
.L_x_43:
[----:B-----5:R-:W-:Y:S01]  /*2bd0*/  FMUL R12, R152, R157 ;  /* 0x0000009d980c7220 */ /* 0x020fe20000400000 */
[----:B------:R-:W-:Y:S01]  /*2be0*/  ISETP.GT.AND P3, PT, R0, RZ, P2 ;  /* 0x000000ff0000720c */ /* 0x000fe20001764270 */
[----:B------:R-:W-:Y:S01]  /*2bf0*/  BSSY B1, `(.L_x_45) ;  /* 0x0000006000017945 */ /* 0x000fe20003800000 */
[----:B------:R-:W-:Y:S01]  /*2c00*/  ISETP.GT.AND P0, PT, R3, 0x9, PT ;  /* 0x000000090300780c */ /* 0x000fe20003f04270 */
[----:B------:R-:W-:-:S05]  /*2c10*/  FFMA R27, R27, R156, R12 ;  /* 0x0000009c1b1b7223 */ /* 0x000fca000000000c */
[----:B------:R3:W-:Y:S05]  /*2c20*/  @P1 STG.E desc[UR36][R10.64+0x4], R27 ;  /* 0x0000041b0a001986 */ /* 0x0007ea000c101924 */
[----:B------:R-:W-:Y:S05]  /*2c30*/  @!P3 BRA `(.L_x_46) ;  /* 0x000000000004b947 */ /* 0x000fea0003800000 */
[----:B------:R4:W5:Y:S02]  /*2c40*/  LDG.E.LTC128B R152, desc[UR36][R6.64+0x20] ;  /* 0x0000202406987981 */ /* 0x000964000c1e1920 */
.L_x_46:
[----:B------:R-:W-:Y:S05]  /*2c50*/  BSYNC B1 ;  /* 0x0000000000017941 */ /* 0x000fea0003800000 */
.L_x_45:
[----:B-----5:R-:W-:Y:S01]  /*2c60*/  FMUL R13, R152, R157 ;  /* 0x0000009d980d7220 */ /* 0x020fe20000400000 */
[----:B------:R-:W-:Y:S01]  /*2c70*/  ISETP.GT.AND P1, PT, R0, RZ, P0 ;  /* 0x000000ff0000720c */ /* 0x000fe20000724270 */
[----:B------:R-:W-:Y:S02]  /*2c80*/  BSSY B1, `(.L_x_47) ;  /* 0x0000005000017945 */ /* 0x000fe40003800000 */
[----:B------:R-:W-:-:S05]  /*2c90*/  FFMA R13, R28, R156, R13 ;  /* 0x0000009c1c0d7223 */ /* 0x000fca000000000d */
[----:B------:R0:W-:Y:S05]  /*2ca0*/  @P3 STG.E desc[UR36][R4.64+0x20], R13 ;  /* 0x0000200d04003986 */ /* 0x0001ea000c101924 */
[----:B------:R-:W-:Y:S05]  /*2cb0*/  @!P1 BRA `(.L_x_48) ;  /* 0x0000000000049947 */ /* 0x000fea0003800000 */
[----:B------:R0:W5:Y:S02]  /*2cc0*/  LDG.E.LTC128B R152, desc[UR36][R6.64+0x24] ;  /* 0x0000242406987981 */ /* 0x000164000c1e1920 */
.L_x_48:
[----:B------:R-:W-:Y:S05]  /*2cd0*/  BSYNC B1 ;  /* 0x0000000000017941 */ /* 0x000fea0003800000 */
.L_x_47:
[----:B-----5:R-:W-:Y:S01]  /*2ce0*/  FMUL R12, R152, R157 ;  /* 0x0000009d980c7220 */ /* 0x020fe20000400000 */
[----:B------:R-:W-:Y:S01]  /*2cf0*/  ISETP.GT.AND P2, PT, R0, 0x8, P2 ;  /* 0x000000080000780c */ /* 0x000fe20001744270 */
[----:B------:R-:W-:Y:S02]  /*2d00*/  BSSY B1, `(.L_x_49) ;  /* 0x0000005000017945 */ /* 0x000fe40003800000 */
[----:B------:R-:W-:-:S05]  /*2d10*/  FFMA R29, R29, R156, R12 ;  /* 0x0000009c1d1d7223 */ /* 0x000fca000000000c */
[----:B------:R0:W-:Y:S05]  /*2d20*/  @P1 STG.E desc[UR36][R4.64+0x24], R29 ;  /* 0x0000241d04001986 */ /* 0x0001ea000c101924 */
[----:B------:R-:W-:Y:S05]  /*2d30*/  @!P2 BRA `(.L_x_50) ;  /* 0x000000000004a947 */ /* 0x000fea0003800000 */
[----:B------:R0:W5:Y:S02]  /*2d40*/  LDG.E.LTC128B R152, desc[UR36][R8.64+0x20] ;  /* 0x0000202408987981 */ /* 0x000164000c1e1920 */
.L_x_50:
[----:B------:R-:W-:Y:S05]  /*2d50*/  BSYNC B1 ;  /* 0x0000000000017941 */ /* 0x000fea0003800000 */
.L_x_49:
[----:B0----5:R-:W-:Y:S01]  /*2d60*/  FMUL R13, R152, R157 ;  /* 0x0000009d980d7220 */ /* 0x021fe20000400000 */
[----:B------:R-:W-:Y:S01]  /*2d70*/  ISETP.GT.AND P0, PT, R0, 0x8, P0 ;  /* 0x000000080000780c */ /* 0x000fe20000704270 */
[----:B------:R-:W-:Y:S01]  /*2d80*/  BSSY B1, `(.L_x_51) ;  /* 0x0000006000017945 */ /* 0x000fe20003800000 */
[----:B------:R-:W-:Y:S01]  /*2d90*/  ISETP.GT.AND P1, PT, R3, 0x10, PT ;  /* 0x000000100300780c */ /* 0x000fe20003f24270 */
[----:B------:R-:W-:-:S05]  /*2da0*/  FFMA R13, R30, R156, R13 ;  /* 0x0000009c1e0d7223 */ /* 0x000fca000000000d */
[----:B------:R0:W-:Y:S05]  /*2db0*/  @P2 STG.E desc[UR36][R10.64+0x20], R13 ;  /* 0x0000200d0a002986 */ /* 0x0001ea000c101924 */
[----:B------:R-:W-:Y:S05]  /*2dc0*/  @!P0 BRA `(.L_x_52) ;  /* 0x0000000000048947 */ /* 0x000fea0003800000 */
[----:B------:R0:W5:Y:S02]  /*2dd0*/  LDG.E.LTC128B R152, desc[UR36][R8.64+0x24] ;  /* 0x0000242408987981 */ /* 0x000164000c1e1920 */
.L_x_52:
[----:B------:R-:W-:Y:S05]  /*2de0*/  BSYNC B1 ;  /* 0x0000000000017941 */ /* 0x000fea0003800000 */
.L_x_51:
        /* <DEDUP_REMOVED lines=8> */
.L_x_54:
[----:B------:R-:W-:Y:S05]  /*2e70*/  BSYNC B1 ;  /* 0x0000000000017941 */ /* 0x000fea0003800000 */
.L_x_53:
[----:B0----5:R-:W-:Y:S01]  /*2e80*/  FMUL R13, R152, R157 ;  /* 0x0000009d980d7220 */ /* 0x021fe20000400000 */
[----:B------:R-:W-:Y:S01]  /*2e90*/  ISETP.GT.AND P0, PT, R0, RZ, P2 ;  /* 0x000000ff0000720c */ /* 0x000fe20001704270 */
[----:B------:R-:W-:Y:S02]  /*2ea0*/  BSSY B1, `(.L_x_55) ;  /* 0x0000005000017945 */ /* 0x000fe40003800000 */
[----:B------:R-:W-:-:S05]  /*2eb0*/  FFMA R13, R32, R156, R13 ;  /* 0x0000009c200d7223 */ /* 0x000fca000000000d */
[----:B------:R0:W-:Y:S05]  /*2ec0*/  @P3 STG.E desc[UR36][R4.64+0x40], R13 ;  /* 0x0000400d04003986 */ /* 0x0001ea000c101924 */
[----:B------:R-:W-:Y:S05]  /*2ed0*/  @!P0 BRA `(.L_x_56) ;  /* 0x0000000000048947 */ /* 0x000fea0003800000 */
[----:B------:R0:W5:Y:S02]  /*2ee0*/  LDG.E.LTC128B R152, desc[UR36][R6.64+0x44] ;  /* 0x0000442406987981 */ /* 0x000164000c1e1920 */
.L_x_56:
[----:B------:R-:W-:Y:S05]  /*2ef0*/  BSYNC B1 ;  /* 0x0000000000017941 */ /* 0x000fea0003800000 */
.L_x_55:
[----:B-----5:R-:W-:Y:S01]  /*2f00*/  FMUL R12, R152, R157 ;  /* 0x0000009d980c7220 */ /* 0x020fe20000400000 */
[----:B------:R-:W-:Y:S01]  /*2f10*/  ISETP.GT.AND P1, PT, R0, 0x8, P1 ;  /* 0x000000080000780c */ /* 0x000fe20000f24270 */
[----:B------:R-:W-:Y:S02]  /*2f20*/  BSSY B1, `(.L_x_57) ;  /* 0x0000005000017945 */ /* 0x000fe40003800000 */
[----:B------:R-:W-:-:S05]  /*2f30*/  FFMA R33, R33, R156, R12 ;  /* 0x0000009c21217223 */ /* 0x000fca000000000c */
[----:B------:R0:W-:Y:S05]  /*2f40*/  @P0 STG.E desc[UR36][R4.64+0x44], R33 ;  /* 0x0000442104000986 */ /* 0x0001ea000c101924 */
[----:B------:R-:W-:Y:S05]  /*2f50*/  @!P1 BRA `(.L_x_58) ;  /* 0x0000000000049947 */ /* 0x000fea0003800000 */
[----:B------:R0:W5:Y:S02]  /*2f60*/  LDG.E.LTC128B R152, desc[UR36][R8.64+0x40] ;  /* 0x0000402408987981 */ /* 0x000164000c1e1920 */
.L_x_58:
[----:B------:R-:W-:Y:S05]  /*2f70*/  BSYNC B1 ;  /* 0x0000000000017941 */ /* 0x000fea0003800000 */
.L_x_57:
        /* <DEDUP_REMOVED lines=8> */
.L_x_60:
[----:B------:R-:W-:Y:S05]  /*3000*/  BSYNC B1 ;  /* 0x0000000000017941 */ /* 0x000fea0003800000 */
.L_x_59:
        /* <DEDUP_REMOVED lines=8> */
.L_x_62:
[----:B------:R-:W-:Y:S05]  /*3090*/  BSYNC B1 ;  /* 0x0000000000017941 */ /* 0x000fea0003800000 */
.L_x_61:
[----:B0----5:R-:W-:Y:S01]  /*30a0*/  FMUL R13, R152, R157 ;  /* 0x0000009d980d7220 */ /* 0x021fe20000400000 */
[----:B------:R-:W-:Y:S01]  /*30b0*/  ISETP.GT.AND P2, PT, R0, RZ, P1 ;  /* 0x000000ff0000720c */ /* 0x000fe20000f44270 */
[----:B------:R-:W-:Y:S02]  /*30c0*/  BSSY B1, `(.L_x_63) ;  /* 0x0000005000017945 */ /* 0x000fe40003800000 */
[----:B------:R-:W-:-:S05]  /*30d0*/  FFMA R13, R36, R156, R13 ;  /* 0x0000009c240d7223 */ /* 0x000fca000000000d */
[----:B------:R0:W-:Y:S05]  /*30e0*/  @P3 STG.E desc[UR36][R4.64+0x60], R13 ;  /* 0x0000600d04003986 */ /* 0x0001ea000c101924 */
[----:B------:R-:W-:Y:S05]  /*30f0*/  @!P2 BRA `(.L_x_64) ;  /* 0x000000000004a947 */ /* 0x000fea0003800000 */
[----:B------:R0:W5:Y:S02]  /*3100*/  LDG.E.LTC128B R152, desc[UR36][R6.64+0x64] ;  /* 0x0000642406987981 */ /* 0x000164000c1e1920 */
.L_x_64:
[----:B------:R-:W-:Y:S05]  /*3110*/  BSYNC B1 ;  /* 0x0000000000017941 */ /* 0x000fea0003800000 */
.L_x_63:
[----:B-----5:R-:W-:Y:S01]  /*3120*/  FMUL R12, R152, R157 ;  /* 0x0000009d980c7220 */ /* 0x020fe20000400000 */
[----:B------:R-:W-:Y:S01]  /*3130*/  ISETP.GT.AND P0, PT, R0, 0x8, P0 ;  /* 0x000000080000780c */ /* 0x000fe20000704270 */
[----:B------:R-:W-:Y:S02]  /*3140*/  BSSY B1, `(.L_x_65) ;  /* 0x0000005000017945 */ /* 0x000fe40003800000 */
[----:B------:R-:W-:-:S05]  /*3150*/  FFMA R37, R37, R156, R12 ;  /* 0x0000009c25257223 */ /* 0x000fca000000000c */
[----:B------:R0:W-:Y:S05]  /*3160*/  @P2 STG.E desc[UR36][R4.64+0x64], R37 ;  /* 0x0000642504002986 */ /* 0x0001ea000c101924 */
[----:B------:R-:W-:Y:S05]  /*3170*/  @!P0 BRA `(.L_x_66) ;  /* 0x0000000000048947 */ /* 0x000fea0003800000 */
[----:B------:R0:W5:Y:S02]  /*3180*/  LDG.E.LTC128B R152, desc[UR36][R8.64+0x60] ;  /* 0x0000602408987981 */ /* 0x000164000c1e1920 */
.L_x_66:
[----:B------:R-:W-:Y:S05]  /*3190*/  BSYNC B1 ;  /* 0x0000000000017941 */ /* 0x000fea0003800000 */
.L_x_65:
        /* <DEDUP_REMOVED lines=8> */
.L_x_68:
[----:B------:R-:W-:Y:S05]  /*3220*/  BSYNC B1 ;  /* 0x0000000000017941 */ /* 0x000fea0003800000 */
.L_x_67:
        /* <DEDUP_REMOVED lines=8> */
.L_x_70:
[----:B------:R-:W-:Y:S05]  /*32b0*/  BSYNC B1 ;  /* 0x0000000000017941 */ /* 0x000fea0003800000 */
.L_x_69:
[----:B0----5:R-:W-:Y:S01]  /*32c0*/  FMUL R13, R152, R157 ;  /* 0x0000009d980d7220 */ /* 0x021fe20000400000 */
[----:B------:R-:W-:Y:S01]  /*32d0*/  ISETP.GT.AND P1, PT, R0, RZ, P0 ;  /* 0x000000ff0000720c */ /* 0x000fe20000724270 */
[----:B------:R-:W-:Y:S02]  /*32e0*/  BSSY B1, `(.L_x_71) ;  /* 0x0000005000017945 */ /* 0x000fe40003800000 */
[----:B------:R-:W-:-:S05]  /*32f0*/  FFMA R13, R40, R156, R13 ;  /* 0x0000009c280d7223 */ /* 0x000fca000000000d */
[----:B------:R0:W-:Y:S05]  /*3300*/  @P3 STG.E desc[UR36][R4.64+0x80], R13 ;  /* 0x0000800d04003986 */ /* 0x0001ea000c101924 */
[----:B------:R-:W-:Y:S05]  /*3310*/  @!P1 BRA `(.L_x_72) ;  /* 0x0000000000049947 */ /* 0x000fea0003800000 */
[----:B------:R0:W5:Y:S02]  /*3320*/  LDG.E.LTC128B R152, desc[UR36][R6.64+0x84] ;  /* 0x0000842406987981 */ /* 0x000164000c1e1920 */
.L_x_72:
[----:B------:R-:W-:Y:S05]  /*3330*/  BSYNC B1 ;  /* 0x0000000000017941 */ /* 0x000fea0003800000 */
.L_x_71:
[----:B-----5:R-:W-:Y:S01]  /*3340*/  FMUL R12, R152, R157 ;  /* 0x0000009d980c7220 */ /* 0x020fe20000400000 */
[----:B------:R-:W-:Y:S01]  /*3350*/  ISETP.GT.AND P2, PT, R0, 0x8, P2 ;  /* 0x000000080000780c */ /* 0x000fe20001744270 */
[----:B------:R-:W-:Y:S02]  /*3360*/  BSSY B1, `(.L_x_73) ;  /* 0x0000005000017945 */ /* 0x000fe40003800000 */
[----:B------:R-:W-:-:S05]  /*3370*/  FFMA R41, R41, R156, R12 ;  /* 0x0000009c29297223 */ /* 0x000fca000000000c */
[----:B------:R0:W-:Y:S05]  /*3380*/  @P1 STG.E desc[UR36][R4.64+0x84], R41 ;  /* 0x0000842904001986 */ /* 0x0001ea000c101924 */
[----:B------:R-:W-:Y:S05]  /*3390*/  @!P2 BRA `(.L_x_74) ;  /* 0x000000000004a947 */ /* 0x000fea0003800000 */
[----:B------:R0:W5:Y:S02]  /*33a0*/  LDG.E.LTC128B R152, desc[UR36][R8.64+0x80] ;  /* 0x0000802408987981 */ /* 0x000164000c1e1920 */
.L_x_74:
[----:B------:R-:W-:Y:S05]  /*33b0*/  BSYNC B1 ;  /* 0x0000000000017941 */ /* 0x000fea0003800000 */
.L_x_73:
        /* <DEDUP_REMOVED lines=8> */
.L_x_76:
[----:B------:R-:W-:Y:S05]  /*3440*/  BSYNC B1 ;  /* 0x0000000000017941 */ /* 0x000fea0003800000 */
.L_x_75:
        /* <DEDUP_REMOVED lines=8> */
.L_x_78:
[----:B------:R-:W-:Y:S05]  /*34d0*/  BSYNC B1 ;  /* 0x0000000000017941 */ /* 0x000fea0003800000 */
.L_x_77:
[----:B0----5:R-:W-:Y:S01]  /*34e0*/  FMUL R13, R152, R157 ;  /* 0x0000009d980d7220 */ /* 0x021fe20000400000 */
[----:B------:R-:W-:Y:S01]  /*34f0*/  ISETP.GT.AND P0, PT, R0, RZ, P2 ;  /* 0x000000ff0000720c */ /* 0x000fe20001704270 */
[----:B------:R-:W-:Y:S02]  /*3500*/  BSSY B1, `(.L_x_79) ;  /* 0x0000005000017945 */ /* 0x000fe40003800000 */
[----:B------:R-:W-:-:S05]  /*3510*/  FFMA R13, R44, R156, R13 ;  /* 0x0000009c2c0d7223 */ /* 0x000fca000000000d */
[----:B------:R0:W-:Y:S05]  /*3520*/  @P3 STG.E desc[UR36][R4.64+0xa0], R13 ;  /* 0x0000a00d04003986 */ /* 0x0001ea000c101924 */
[----:B------:R-:W-:Y:S05]  /*3530*/  @!P0 BRA `(.L_x_80) ;  /* 0x0000000000048947 */ /* 0x000fea0003800000 */
[----:B------:R0:W5:Y:S02]  /*3540*/  LDG.E.LTC128B R152, desc[UR36][R6.64+0xa4] ;  /* 0x0000a42406987981 */ /* 0x000164000c1e1920 */
.L_x_80:
[----:B------:R-:W-:Y:S05]  /*3550*/  BSYNC B1 ;  /* 0x0000000000017941 */ /* 0x000fea0003800000 */
.L_x_79:
[----:B-----5:R-:W-:Y:S01]  /*3560*/  FMUL R12, R152, R157 ;  /* 0x0000009d980c7220 */ /* 0x020fe20000400000 */
[----:B------:R-:W-:Y:S01]  /*3570*/  ISETP.GT.AND P1, PT, R0, 0x8, P1 ;  /* 0x000000080000780c */ /* 0x000fe20000f24270 */
[----:B------:R-:W-:Y:S02]  /*3580*/  BSSY B1, `(.L_x_81) ;  /* 0x0000005000017945 */ /* 0x000fe40003800000 */
[----:B------:R-:W-:-:S05]  /*3590*/  FFMA R45, R45, R156, R12 ;  /* 0x0000009c2d2d7223 */ /* 0x000fca000000000c */
[----:B------:R0:W-:Y:S05]  /*35a0*/  @P0 STG.E desc[UR36][R4.64+0xa4], R45 ;  /* 0x0000a42d04000986 */ /* 0x0001ea000c101924 */
[----:B------:R-:W-:Y:S05]  /*35b0*/  @!P1 BRA `(.L_x_82) ;  /* 0x0000000000049947 */ /* 0x000fea0003800000 */
[----:B------:R0:W5:Y:S02]  /*35c0*/  LDG.E.LTC128B R152, desc[UR36][R8.64+0xa0] ;  /* 0x0000a02408987981 */ /* 0x000164000c1e1920 */
.L_x_82:
[----:B------:R-:W-:Y:S05]  /*35d0*/  BSYNC B1 ;  /* 0x0000000000017941 */ /* 0x000fea0003800000 */
.L_x_81:
        /* <DEDUP_REMOVED lines=8> */
.L_x_84:
[----:B------:R-:W-:Y:S05]  /*3660*/  BSYNC B1 ;  /* 0x0000000000017941 */ /* 0x000fea0003800000 */
.L_x_83:
        /* <DEDUP_REMOVED lines=8> */
.L_x_86:
[----:B------:R-:W-:Y:S05]  /*36f0*/  BSYNC B1 ;  /* 0x0000000000017941 */ /* 0x000fea0003800000 */
.L_x_85:
[----:B0----5:R-:W-:Y:S01]  /*3700*/  FMUL R13, R152, R157 ;  /* 0x0000009d980d7220 */ /* 0x021fe20000400000 */
[----:B------:R-:W-:Y:S01]  /*3710*/  ISETP.GT.AND P2, PT, R0, RZ, P1 ;  /* 0x000000ff0000720c */ /* 0x000fe20000f44270 */
[----:B------:R-:W-:Y:S02]  /*3720*/  BSSY B1, `(.L_x_87) ;  /* 0x0000005000017945 */ /* 0x000fe40003800000 */
[----:B------:R-:W-:-:S05]  /*3730*/  FFMA R13, R48, R156, R13 ;  /* 0x0000009c300d7223 */ /* 0x000fca000000000d */
[----:B------:R0:W-:Y:S05]  /*3740*/  @P3 STG.E desc[UR36][R4.64+0xc0], R13 ;  /* 0x0000c00d04003986 */ /* 0x0001ea000c101924 */
[----:B------:R-:W-:Y:S05]  /*3750*/  @!P2 BRA `(.L_x_88) ;  /* 0x000000000004a947 */ /* 0x000fea0003800000 */
[----:B------:R0:W5:Y:S02]  /*3760*/  LDG.E.LTC128B R152, desc[UR36][R6.64+0xc4] ;  /* 0x0000c42406987981 */ /* 0x000164000c1e1920 */
.L_x_88:
[----:B------:R-:W-:Y:S05]  /*3770*/  BSYNC B1 ;  /* 0x0000000000017941 */ /* 0x000fea0003800000 */
.L_x_87:
[----:B-----5:R-:W-:Y:S01]  /*3780*/  FMUL R12, R152, R157 ;  /* 0x0000009d980c7220 */ /* 0x020fe20000400000 */
[----:B------:R-:W-:Y:S01]  /*3790*/  ISETP.GT.AND P0, PT, R0, 0x8, P0 ;  /* 0x000000080000780c */ /* 0x000fe20000704270 */
[----:B------:R-:W-:Y:S02]  /*37a0*/  BSSY B1, `(.L_x_89) ;  /* 0x0000005000017945 */ /* 0x000fe40003800000 */
[----:B------:R-:W-:-:S05]  /*37b0*/  FFMA R49, R49, R156, R12 ;  /* 0x0000009c31317223 */ /* 0x000fca000000000c */
[----:B------:R0:W-:Y:S05]  /*37c0*/  @P2 STG.E desc[UR36][R4.64+0xc4], R49 ;  /* 0x0000c43104002986 */ /* 0x0001ea000c101924 */
[----:B------:R-:W-:Y:S05]  /*37d0*/  @!P0 BRA `(.L_x_90) ;  /* 0x0000000000048947 */ /* 0x000fea0003800000 */
[----:B------:R0:W5:Y:S02]  /*37e0*/  LDG.E.LTC128B R152, desc[UR36][R8.64+0xc0] ;  /* 0x0000c02408987981 */ /* 0x000164000c1e1920 */
.L_x_90:
[----:B------:R-:W-:Y:S05]  /*37f0*/  BSYNC B1 ;  /* 0x0000000000017941 */ /* 0x000fea0003800000 */
.L_x_89:
        /* <DEDUP_REMOVED lines=8> */
.L_x_92:
[----:B------:R-:W-:Y:S05]  /*3880*/  BSYNC B1 ;  /* 0x0000000000017941 */ /* 0x000fea0003800000 */
.L_x_91:
        /* <DEDUP_REMOVED lines=8> */
.L_x_94:
[----:B------:R-:W-:Y:S05]  /*3910*/  BSYNC B1 ;  /* 0x0000000000017941 */ /* 0x000fea0003800000 */
.L_x_93:
[----:B0----5:R-:W-:Y:S01]  /*3920*/  FMUL R13, R152, R157 ;  /* 0x0000009d980d7220 */ /* 0x021fe20000400000 */
[----:B------:R-:W-:Y:S01]  /*3930*/  ISETP.GT.AND P1, PT, R0, RZ, P0 ;  /* 0x000000ff0000720c */ /* 0x000fe20000724270 */
[----:B------:R-:W-:Y:S02]  /*3940*/  BSSY B1, `(.L_x_95) ;  /* 0x0000005000017945 */ /* 0x000fe40003800000 */
[----:B------:R-:W-:-:S05]  /*3950*/  FFMA R13, R52, R156, R13 ;  /* 0x0000009c340d7223 */ /* 0x000fca000000000d */
[----:B------:R0:W-:Y:S05]  /*3960*/  @P3 STG.E desc[UR36][R4.64+0xe0], R13 ;  /* 0x0000e00d04003986 */ /* 0x0001ea000c101924 */
[----:B------:R-:W-:Y:S05]  /*3970*/  @!P1 BRA `(.L_x_96) ;  /* 0x0000000000049947 */ /* 0x000fea0003800000 */
[----:B------:R0:W5:Y:S02]  /*3980*/  LDG.E.LTC128B R152, desc[UR36][R6.64+0xe4] ;  /* 0x0000e42406987981 */ /* 0x000164000c1e1920 */
.L_x_96:
[----:B------:R-:W-:Y:S05]  /*3990*/  BSYNC B1 ;  /* 0x0000000000017941 */ /* 0x000fea0003800000 */
.L_x_95:
[----:B-----5:R-:W-:Y:S01]  /*39a0*/  FMUL R12, R152, R157 ;  /* 0x0000009d980c7220 */ /* 0x020fe20000400000 */
[----:B------:R-:W-:Y:S01]  /*39b0*/  ISETP.GT.AND P2, PT, R0, 0x8, P2 ;  /* 0x000000080000780c */ /* 0x000fe20001744270 */
[----:B------:R-:W-:Y:S02]  /*39c0*/  BSSY B1, `(.L_x_97) ;  /* 0x0000005000017945 */ /* 0x000fe40003800000 */
[----:B------:R-:W-:-:S05]  /*39d0*/  FFMA R53, R53, R156, R12 ;  /* 0x0000009c35357223 */ /* 0x000fca000000000c */
[----:B------:R0:W-:Y:S05]  /*39e0*/  @P1 STG.E desc[UR36][R4.64+0xe4], R53 ;  /* 0x0000e43504001986 */ /* 0x0001ea000c101924 */
[----:B------:R-:W-:Y:S05]  /*39f0*/  @!P2 BRA `(.L_x_98) ;  /* 0x000000000004a947 */ /* 0x000fea0003800000 */
[----:B------:R0:W5:Y:S02]  /*3a00*/  LDG.E.LTC128B R152, desc[UR36][R8.64+0xe0] ;  /* 0x0000e02408987981 */ /* 0x000164000c1e1920 */
.L_x_98:
[----:B------:R-:W-:Y:S05]  /*3a10*/  BSYNC B1 ;  /* 0x0000000000017941 */ /* 0x000fea0003800000 */
.L_x_97:
        /* <DEDUP_REMOVED lines=8> */
.L_x_100:
[----:B------:R-:W-:Y:S05]  /*3aa0*/  BSYNC B1 ;  /* 0x0000000000017941 */ /* 0x000fea0003800000 */
.L_x_99:
        /* <DEDUP_REMOVED lines=8> */
.L_x_102:
[----:B------:R-:W-:Y:S05]  /*3b30*/  BSYNC B1 ;  /* 0x0000000000017941 */ /* 0x000fea0003800000 */
.L_x_101:
[----:B0----5:R-:W-:Y:S01]  /*3b40*/  FMUL R13, R152, R157 ;  /* 0x0000009d980d7220 */ /* 0x021fe20000400000 */
[----:B------:R-:W-:Y:S01]  /*3b50*/  ISETP.GT.AND P0, PT, R0, RZ, P2 ;  /* 0x000000ff0000720c */ /* 0x000fe20001704270 */
[----:B------:R-:W-:Y:S02]  /*3b60*/  BSSY B1, `(.L_x_103) ;  /* 0x0000005000017945 */ /* 0x000fe40003800000 */
[----:B------:R-:W-:-:S05]  /*3b70*/  FFMA R13, R56, R156, R13 ;  /* 0x0000009c380d7223 */ /* 0x000fca000000000d */
[----:B------:R0:W-:Y:S05]  /*3b80*/  @P3 STG.E desc[UR36][R4.64+0x100], R13 ;  /* 0x0001000d04003986 */ /* 0x0001ea000c101924 */
[----:B------:R-:W-:Y:S05]  /*3b90*/  @!P0 BRA `(.L_x_104) ;  /* 0x0000000000048947 */ /* 0x000fea0003800000 */
[----:B------:R0:W5:Y:S02]  /*3ba0*/  LDG.E.LTC128B R152, desc[UR36][R6.64+0x104] ;  /* 0x0001042406987981 */ /* 0x000164000c1e1920 */
.L_x_104:
[----:B------:R-:W-:Y:S05]  /*3bb0*/  BSYNC B1 ;  /* 0x0000000000017941 */ /* 0x000fea0003800000 */
.L_x_103:
[----:B-----5:R-:W-:Y:S01]  /*3bc0*/  FMUL R12, R152, R157 ;  /* 0x0000009d980c7220 */ /* 0x020fe20000400000 */
[----:B------:R-:W-:Y:S01]  /*3bd0*/  ISETP.GT.AND P1, PT, R0, 0x8, P1 ;  /* 0x000000080000780c */ /* 0x000fe20000f24270 */
[----:B------:R-:W-:Y:S02]  /*3be0*/  BSSY B1, `(.L_x_105) ;  /* 0x0000005000017945 */ /* 0x000fe40003800000 */
[----:B------:R-:W-:-:S05]  /*3bf0*/  FFMA R57, R57, R156, R12 ;  /* 0x0000009c39397223 */ /* 0x000fca000000000c */
[----:B------:R0:W-:Y:S05]  /*3c00*/  @P0 STG.E desc[UR36][R4.64+0x104], R57 ;  /* 0x0001043904000986 */ /* 0x0001ea000c101924 */
[----:B------:R-:W-:Y:S05]  /*3c10*/  @!P1 BRA `(.L_x_106) ;  /* 0x0000000000049947 */ /* 0x000fea0003800000 */
[----:B------:R0:W5:Y:S02]  /*3c20*/  LDG.E.LTC128B R152, desc[UR36][R8.64+0x100] ;  /* 0x0001002408987981 */ /* 0x000164000c1e1920 */
.L_x_106:
[----:B------:R-:W-:Y:S05]  /*3c30*/  BSYNC B1 ;  /* 0x0000000000017941 */ /* 0x000fea0003800000 */
.L_x_105:
        /* <DEDUP_REMOVED lines=8> */
.L_x_108:
[----:B------:R-:W-:Y:S05]  /*3cc0*/  BSYNC B1 ;  /* 0x0000000000017941 */ /* 0x000fea0003800000 */
.L_x_107:
        /* <DEDUP_REMOVED lines=8> */
.L_x_110:
[----:B------:R-:W-:Y:S05]  /*3d50*/  BSYNC B1 ;  /* 0x0000000000017941 */ /* 0x000fea0003800000 */
.L_x_109:
[----:B0----5:R-:W-:Y:S01]  /*3d60*/  FMUL R13, R152, R157 ;  /* 0x0000009d980d7220 */ /* 0x021fe20000400000 */
[----:B------:R-:W-:Y:S01]  /*3d70*/  ISETP.GT.AND P2, PT, R0, RZ, P1 ;  /* 0x000000ff0000720c */ /* 0x000fe20000f44270 */
[----:B------:R-:W-:Y:S02]  /*3d80*/  BSSY B1, `(.L_x_111) ;  /* 0x0000005000017945 */ /* 0x000fe40003800000 */
[----:B------:R-:W-:-:S05]  /*3d90*/  FFMA R13, R60, R156, R13 ;  /* 0x0000009c3c0d7223 */ /* 0x000fca000000000d */
[----:B------:R0:W-:Y:S05]  /*3da0*/  @P3 STG.E desc[UR36][R4.64+0x120], R13 ;  /* 0x0001200d04003986 */ /* 0x0001ea000c101924 */
[----:B------:R-:W-:Y:S05]  /*3db0*/  @!P2 BRA `(.L_x_112) ;  /* 0x000000000004a947 */ /* 0x000fea0003800000 */
[----:B------:R0:W5:Y:S02]  /*3dc0*/  LDG.E.LTC128B R152, desc[UR36][R6.64+0x124] ;  /* 0x0001242406987981 */ /* 0x000164000c1e1920 */
.L_x_112:
[----:B------:R-:W-:Y:S05]  /*3dd0*/  BSYNC B1 ;  /* 0x0000000000017941 */ /* 0x000fea0003800000 */
.L_x_111:
[----:B-----5:R-:W-:Y:S01]  /*3de0*/  FMUL R12, R152, R157 ;  /* 0x0000009d980c7220 */ /* 0x020fe20000400000 */
[----:B------:R-:W-:Y:S01]  /*3df0*/  ISETP.GT.AND P0, PT, R0, 0x8, P0 ;  /* 0x000000080000780c */ /* 0x000fe20000704270 */
[----:B------:R-:W-:Y:S02]  /*3e00*/  BSSY B1, `(.L_x_113) ;  /* 0x0000005000017945 */ /* 0x000fe40003800000 */
[----:B------:R-:W-:-:S05]  /*3e10*/  FFMA R61, R61, R156, R12 ;  /* 0x0000009c3d3d7223 */ /* 0x000fca000000000c */
[----:B------:R0:W-:Y:S05]  /*3e20*/  @P2 STG.E desc[UR36][R4.64+0x124], R61 ;  /* 0x0001243d04002986 */ /* 0x0001ea000c101924 */
[----:B------:R-:W-:Y:S05]  /*3e30*/  @!P0 BRA `(.L_x_114) ;  /* 0x0000000000048947 */ /* 0x000fea0003800000 */
[----:B------:R0:W5:Y:S02]  /*3e40*/  LDG.E.LTC128B R152, desc[UR36][R8.64+0x120] ;  /* 0x0001202408987981 */ /* 0x000164000c1e1920 */
.L_x_114:
[----:B------:R-:W-:Y:S05]  /*3e50*/  BSYNC B1 ;  /* 0x0000000000017941 */ /* 0x000fea0003800000 */
.L_x_113:
        /* <DEDUP_REMOVED lines=8> */
.L_x_116:
[----:B------:R-:W-:Y:S05]  /*3ee0*/  BSYNC B1 ;  /* 0x0000000000017941 */ /* 0x000fea0003800000 */
.L_x_115:
        /* <DEDUP_REMOVED lines=8> */
.L_x_118:
[----:B------:R-:W-:Y:S05]  /*3f70*/  BSYNC B1 ;  /* 0x0000000000017941 */ /* 0x000fea0003800000 */
.L_x_117:
[----:B0----5:R-:W-:Y:S01]  /*3f80*/  FMUL R13, R152, R157 ;  /* 0x0000009d980d7220 */ /* 0x021fe20000400000 */
[----:B------:R-:W-:Y:S01]  /*3f90*/  ISETP.GT.AND P1, PT, R0, RZ, P0 ;  /* 0x000000ff0000720c */ /* 0x000fe20000724270 */
[----:B------:R-:W-:Y:S02]  /*3fa0*/  BSSY B1, `(.L_x_119) ;  /* 0x0000005000017945 */ /* 0x000fe40003800000 */
[----:B------:R-:W-:-:S05]  /*3fb0*/  FFMA R13, R64, R156, R13 ;  /* 0x0000009c400d7223 */ /* 0x000fca000000000d */
[----:B------:R0:W-:Y:S05]  /*3fc0*/  @P3 STG.E desc[UR36][R4.64+0x140], R13 ;  /* 0x0001400d04003986 */ /* 0x0001ea000c101924 */
[----:B------:R-:W-:Y:S05]  /*3fd0*/  @!P1 BRA `(.L_x_120) ;  /* 0x0000000000049947 */ /* 0x000fea0003800000 */
[----:B------:R0:W5:Y:S02]  /*3fe0*/  LDG.E.LTC128B R152, desc[UR36][R6.64+0x144] ;  /* 0x0001442406987981 */ /* 0x000164000c1e1920 */
.L_x_120:
[----:B------:R-:W-:Y:S05]  /*3ff0*/  BSYNC B1 ;  /* 0x0000000000017941 */ /* 0x000fea0003800000 */
.L_x_119:
[----:B-----5:R-:W-:Y:S01]  /*4000*/  FMUL R12, R152, R157 ;  /* 0x0000009d980c7220 */ /* 0x020fe20000400000 */
[----:B------:R-:W-:Y:S01]  /*4010*/  ISETP.GT.AND P2, PT, R0, 0x8, P2 ;  /* 0x000000080000780c */ /* 0x000fe20001744270 */
[----:B------:R-:W-:Y:S02]  /*4020*/  BSSY B1, `(.L_x_121) ;  /* 0x0000005000017945 */ /* 0x000fe40003800000 */
[----:B------:R-:W-:-:S05]  /*4030*/  FFMA R65, R65, R156, R12 ;  /* 0x0000009c41417223 */ /* 0x000fca000000000c */
[----:B------:R0:W-:Y:S05]  /*4040*/  @P1 STG.E desc[UR36][R4.64+0x144], R65 ;  /* 0x0001444104001986 */ /* 0x0001ea000c101924 */
[----:B------:R-:W-:Y:S05]  /*4050*/  @!P2 BRA `(.L_x_122) ;  /* 0x000000000004a947 */ /* 0x000fea0003800000 */
[----:B------:R0:W5:Y:S02]  /*4060*/  LDG.E.LTC128B R152, desc[UR36][R8.64+0x140] ;  /* 0x0001402408987981 */ /* 0x000164000c1e1920 */
.L_x_122:
[----:B------:R-:W-:Y:S05]  /*4070*/  BSYNC B1 ;  /* 0x0000000000017941 */ /* 0x000fea0003800000 */
.L_x_121:
        /* <DEDUP_REMOVED lines=8> */
.L_x_124:
[----:B------:R-:W-:Y:S05]  /*4100*/  BSYNC B1 ;  /* 0x0000000000017941 */ /* 0x000fea0003800000 */
.L_x_123:
        /* <DEDUP_REMOVED lines=8> */
.L_x_126:
[----:B------:R-:W-:Y:S05]  /*4190*/  BSYNC B1 ;  /* 0x0000000000017941 */ /* 0x000fea0003800000 */
.L_x_125:
[----:B0----5:R-:W-:Y:S01]  /*41a0*/  FMUL R13, R152, R157 ;  /* 0x0000009d980d7220 */ /* 0x021fe20000400000 */
[----:B------:R-:W-:Y:S01]  /*41b0*/  ISETP.GT.AND P0, PT, R0, RZ, P2 ;  /* 0x000000ff0000720c */ /* 0x000fe20001704270 */
[----:B------:R-:W-:Y:S02]  /*41c0*/  BSSY B1, `(.L_x_127) ;  /* 0x0000005000017945 */ /* 0x000fe40003800000 */
[----:B------:R-:W-:-:S05]  /*41d0*/  FFMA R13, R68, R156, R13 ;  /* 0x0000009c440d7223 */ /* 0x000fca000000000d */
[----:B------:R0:W-:Y:S05]  /*41e0*/  @P3 STG.E desc[UR36][R4.64+0x160], R13 ;  /* 0x0001600d04003986 */ /* 0x0001ea000c101924 */
[----:B------:R-:W-:Y:S05]  /*41f0*/  @!P0 BRA `(.L_x_128) ;  /* 0x0000000000048947 */ /* 0x000fea0003800000 */
[----:B------:R0:W5:Y:S02]  /*4200*/  LDG.E.LTC128B R152, desc[UR36][R6.64+0x164] ;  /* 0x0001642406987981 */ /* 0x000164000c1e1920 */
.L_x_128:
[----:B------:R-:W-:Y:S05]  /*4210*/  BSYNC B1 ;  /* 0x0000000000017941 */ /* 0x000fea0003800000 */
.L_x_127:
[----:B-----5:R-:W-:Y:S01]  /*4220*/  FMUL R12, R152, R157 ;  /* 0x0000009d980c7220 */ /* 0x020fe20000400000 */
[----:B------:R-:W-:Y:S01]  /*4230*/  ISETP.GT.AND P1, PT, R0, 0x8, P1 ;  /* 0x000000080000780c */ /* 0x000fe20000f24270 */
[----:B------:R-:W-:Y:S02]  /*4240*/  BSSY B1, `(.L_x_129) ;  /* 0x0000005000017945 */ /* 0x000fe40003800000 */
[----:B------:R-:W-:-:S05]  /*4250*/  FFMA R69, R69, R156, R12 ;  /* 0x0000009c45457223 */ /* 0x000fca000000000c */
[----:B------:R0:W-:Y:S05]  /*4260*/  @P0 STG.E desc[UR36][R4.64+0x164], R69 ;  /* 0x0001644504000986 */ /* 0x0001ea000c101924 */
[----:B------:R-:W-:Y:S05]  /*4270*/  @!P1 BRA `(.L_x_130) ;  /* 0x0000000000049947 */ /* 0x000fea0003800000 */
[----:B------:R0:W5:Y:S02]  /*4280*/  LDG.E.LTC128B R152, desc[UR36][R8.64+0x160] ;  /* 0x0001602408987981 */ /* 0x000164000c1e1920 */
.L_x_130:
[----:B------:R-:W-:Y:S05]  /*4290*/  BSYNC B1 ;  /* 0x0000000000017941 */ /* 0x000fea0003800000 */
.L_x_129:
        /* <DEDUP_REMOVED lines=8> */
.L_x_132:
[----:B------:R-:W-:Y:S05]  /*4320*/  BSYNC B1 ;  /* 0x0000000000017941 */ /* 0x000fea0003800000 */
.L_x_131:
        /* <DEDUP_REMOVED lines=8> */
.L_x_134:
[----:B------:R-:W-:Y:S05]  /*43b0*/  BSYNC B1 ;  /* 0x0000000000017941 */ /* 0x000fea0003800000 */
.L_x_133:
[----:B0----5:R-:W-:Y:S01]  /*43c0*/  FMUL R13, R152, R157 ;  /* 0x0000009d980d7220 */ /* 0x021fe20000400000 */
[----:B------:R-:W-:Y:S01]  /*43d0*/  ISETP.GT.AND P2, PT, R0, RZ, P1 ;  /* 0x000000ff0000720c */ /* 0x000fe20000f44270 */
[----:B------:R-:W-:Y:S02]  /*43e0*/  BSSY B1, `(.L_x_135) ;  /* 0x0000005000017945 */ /* 0x000fe40003800000 */
[----:B------:R-:W-:-:S05]  /*43f0*/  FFMA R13, R72, R156, R13 ;  /* 0x0000009c480d7223 */ /* 0x000fca000000000d */
[----:B------:R0:W-:Y:S05]  /*4400*/  @P3 STG.E desc[UR36][R4.64+0x180], R13 ;  /* 0x0001800d04003986 */ /* 0x0001ea000c101924 */
[----:B------:R-:W-:Y:S05]  /*4410*/  @!P2 BRA `(.L_x_136) ;  /* 0x000000000004a947 */ /* 0x000fea0003800000 */
[----:B------:R0:W5:Y:S02]  /*4420*/  LDG.E.LTC128B R152, desc[UR36][R6.64+0x184] ;  /* 0x0001842406987981 */ /* 0x000164000c1e1920 */
.L_x_136:
[----:B------:R-:W-:Y:S05]  /*4430*/  BSYNC B1 ;  /* 0x0000000000017941 */ /* 0x000fea0003800000 */
.L_x_135:
[----:B-----5:R-:W-:Y:S01]  /*4440*/  FMUL R12, R152, R157 ;  /* 0x0000009d980c7220 */ /* 0x020fe20000400000 */
[----:B------:R-:W-:Y:S01]  /*4450*/  ISETP.GT.AND P0, PT, R0, 0x8, P0 ;  /* 0x000000080000780c */ /* 0x000fe20000704270 */
[----:B------:R-:W-:Y:S02]  /*4460*/  BSSY B1, `(.L_x_137) ;  /* 0x0000005000017945 */ /* 0x000fe40003800000 */
[----:B------:R-:W-:-:S05]  /*4470*/  FFMA R73, R73, R156, R12 ;  /* 0x0000009c49497223 */ /* 0x000fca000000000c */
[----:B------:R0:W-:Y:S05]  /*4480*/  @P2 STG.E desc[UR36][R4.64+0x184], R73 ;  /* 0x0001844904002986 */ /* 0x0001ea000c101924 */
[----:B------:R-:W-:Y:S05]  /*4490*/  @!P0 BRA `(.L_x_138) ;  /* 0x0000000000048947 */ /* 0x000fea0003800000 */
[----:B------:R0:W5:Y:S02]  /*44a0*/  LDG.E.LTC128B R152, desc[UR36][R8.64+0x180] ;  /* 0x0001802408987981 */ /* 0x000164000c1e1920 */
.L_x_138:
[----:B------:R-:W-:Y:S05]  /*44b0*/  BSYNC B1 ;  /* 0x0000000000017941 */ /* 0x000fea0003800000 */
.L_x_137:
        /* <DEDUP_REMOVED lines=8> */
.L_x_140:
[----:B------:R-:W-:Y:S05]  /*4540*/  BSYNC B1 ;  /* 0x0000000000017941 */ /* 0x000fea0003800000 */
.L_x_139:
        /* <DEDUP_REMOVED lines=8> */
.L_x_142:
[----:B------:R-:W-:Y:S05]  /*45d0*/  BSYNC B1 ;  /* 0x0000000000017941 */ /* 0x000fea0003800000 */
.L_x_141:
[----:B0----5:R-:W-:Y:S01]  /*45e0*/  FMUL R13, R152, R157 ;  /* 0x0000009d980d7220 */ /* 0x021fe20000400000 */
[----:B------:R-:W-:Y:S01]  /*45f0*/  ISETP.GT.AND P1, PT, R0, RZ, P0 ;  /* 0x000000ff0000720c */ /* 0x000fe20000724270 */
[----:B------:R-:W-:Y:S02]  /*4600*/  BSSY B1, `(.L_x_143) ;  /* 0x0000005000017945 */ /* 0x000fe40003800000 */
[----:B------:R-:W-:-:S05]  /*4610*/  FFMA R13, R76, R156, R13 ;  /* 0x0000009c4c0d7223 */ /* 0x000fca000000000d */
[----:B------:R0:W-:Y:S05]  /*4620*/  @P3 STG.E desc[UR36][R4.64+0x1a0], R13 ;  /* 0x0001a00d04003986 */ /* 0x0001ea000c101924 */
[----:B------:R-:W-:Y:S05]  /*4630*/  @!P1 BRA `(.L_x_144) ;  /* 0x0000000000049947 */ /* 0x000fea0003800000 */
[----:B------:R0:W5:Y:S02]  /*4640*/  LDG.E.LTC128B R152, desc[UR36][R6.64+0x1a4] ;  /* 0x0001a42406987981 */ /* 0x000164000c1e1920 */
.L_x_144:
[----:B------:R-:W-:Y:S05]  /*4650*/  BSYNC B1 ;  /* 0x0000000000017941 */ /* 0x000fea0003800000 */
.L_x_143:
[----:B-----5:R-:W-:Y:S01]  /*4660*/  FMUL R12, R152, R157 ;  /* 0x0000009d980c7220 */ /* 0x020fe20000400000 */
[----:B------:R-:W-:Y:S01]  /*4670*/  ISETP.GT.AND P2, PT, R0, 0x8, P2 ;  /* 0x000000080000780c */ /* 0x000fe20001744270 */
[----:B------:R-:W-:Y:S02]  /*4680*/  BSSY B1, `(.L_x_145) ;  /* 0x0000005000017945 */ /* 0x000fe40003800000 */
[----:B------:R-:W-:-:S05]  /*4690*/  FFMA R77, R77, R156, R12 ;  /* 0x0000009c4d4d7223 */ /* 0x000fca000000000c */
[----:B------:R0:W-:Y:S05]  /*46a0*/  @P1 STG.E desc[UR36][R4.64+0x1a4], R77 ;  /* 0x0001a44d04001986 */ /* 0x0001ea000c101924 */
[----:B------:R-:W-:Y:S05]  /*46b0*/  @!P2 BRA `(.L_x_146) ;  /* 0x000000000004a947 */ /* 0x000fea0003800000 */
[----:B------:R0:W5:Y:S02]  /*46c0*/  LDG.E.LTC128B R152, desc[UR36][R8.64+0x1a0] ;  /* 0x0001a02408987981 */ /* 0x000164000c1e1920 */
.L_x_146:
[----:B------:R-:W-:Y:S05]  /*46d0*/  BSYNC B1 ;  /* 0x0000000000017941 */ /* 0x000fea0003800000 */
.L_x_145:
        /* <DEDUP_REMOVED lines=8> */
.L_x_148:
[----:B------:R-:W-:Y:S05]  /*4760*/  BSYNC B1 ;  /* 0x0000000000017941 */ /* 0x000fea0003800000 */
.L_x_147:
        /* <DEDUP_REMOVED lines=8> */
.L_x_150:
[----:B------:R-:W-:Y:S05]  /*47f0*/  BSYNC B1 ;  /* 0x0000000000017941 */ /* 0x000fea0003800000 */
.L_x_149:
[----:B0----5:R-:W-:Y:S01]  /*4800*/  FMUL R13, R152, R157 ;  /* 0x0000009d980d7220 */ /* 0x021fe20000400000 */
[----:B------:R-:W-:Y:S01]  /*4810*/  ISETP.GT.AND P0, PT, R0, RZ, P2 ;  /* 0x000000ff0000720c */ /* 0x000fe20001704270 */
[----:B------:R-:W-:Y:S02]  /*4820*/  BSSY B1, `(.L_x_151) ;  /* 0x0000005000017945 */ /* 0x000fe40003800000 */
[----:B------:R-:W-:-:S05]  /*4830*/  FFMA R13, R80, R156, R13 ;  /* 0x0000009c500d7223 */ /* 0x000fca000000000d */
[----:B------:R0:W-:Y:S05]  /*4840*/  @P3 STG.E desc[UR36][R4.64+0x1c0], R13 ;  /* 0x0001c00d04003986 */ /* 0x0001ea000c101924 */
[----:B------:R-:W-:Y:S05]  /*4850*/  @!P0 BRA `(.L_x_152) ;  /* 0x0000000000048947 */ /* 0x000fea0003800000 */
[----:B------:R0:W5:Y:S02]  /*4860*/  LDG.E.LTC128B R152, desc[UR36][R6.64+0x1c4] ;  /* 0x0001c42406987981 */ /* 0x000164000c1e1920 */
.L_x_152:
[----:B------:R-:W-:Y:S05]  /*4870*/  BSYNC B1 ;  /* 0x0000000000017941 */ /* 0x000fea0003800000 */
.L_x_151:
[----:B-----5:R-:W-:Y:S01]  /*4880*/  FMUL R12, R152, R157 ;  /* 0x0000009d980c7220 */ /* 0x020fe20000400000 */
[----:B------:R-:W-:Y:S01]  /*4890*/  ISETP.GT.AND P1, PT, R0, 0x8, P1 ;  /* 0x000000080000780c */ /* 0x000fe20000f24270 */
[----:B------:R-:W-:Y:S02]  /*48a0*/  BSSY B1, `(.L_x_153) ;  /* 0x0000005000017945 */ /* 0x000fe40003800000 */
[----:B------:R-:W-:-:S05]  /*48b0*/  FFMA R81, R81, R156, R12 ;  /* 0x0000009c51517223 */ /* 0x000fca000000000c */
[----:B------:R0:W-:Y:S05]  /*48c0*/  @P0 STG.E desc[UR36][R4.64+0x1c4], R81 ;  /* 0x0001c45104000986 */ /* 0x0001ea000c101924 */
[----:B------:R-:W-:Y:S05]  /*48d0*/  @!P1 BRA `(.L_x_154) ;  /* 0x0000000000049947 */ /* 0x000fea0003800000 */
[----:B------:R0:W5:Y:S02]  /*48e0*/  LDG.E.LTC128B R152, desc[UR36][R8.64+0x1c0] ;  /* 0x0001c02408987981 */ /* 0x000164000c1e1920 */
.L_x_154:
[----:B------:R-:W-:Y:S05]  /*48f0*/  BSYNC B1 ;  /* 0x0000000000017941 */ /* 0x000fea0003800000 */
.L_x_153:
        /* <DEDUP_REMOVED lines=8> */
.L_x_156:
[----:B------:R-:W-:Y:S05]  /*4980*/  BSYNC B1 ;  /* 0x0000000000017941 */ /* 0x000fea0003800000 */
.L_x_155:
        /* <DEDUP_REMOVED lines=8> */
.L_x_158:
[----:B------:R-:W-:Y:S05]  /*4a10*/  BSYNC B1 ;  /* 0x0000000000017941 */ /* 0x000fea0003800000 */
.L_x_157:
[----:B0----5:R-:W-:Y:S01]  /*4a20*/  FMUL R13, R152, R157 ;  /* 0x0000009d980d7220 */ /* 0x021fe20000400000 */
[----:B------:R-:W-:Y:S01]  /*4a30*/  ISETP.GT.AND P2, PT, R0, RZ, P1 ;  /* 0x000000ff0000720c */ /* 0x000fe20000f44270 */
[----:B------:R-:W-:Y:S02]  /*4a40*/  BSSY B1, `(.L_x_159) ;  /* 0x0000005000017945 */ /* 0x000fe40003800000 */
[----:B------:R-:W-:-:S05]  /*4a50*/  FFMA R13, R84, R156, R13 ;  /* 0x0000009c540d7223 */ /* 0x000fca000000000d */
[----:B------:R0:W-:Y:S05]  /*4a60*/  @P3 STG.E desc[UR36][R4.64+0x1e0], R13 ;  /* 0x0001e00d04003986 */ /* 0x0001ea000c101924 */
[----:B------:R-:W-:Y:S05]  /*4a70*/  @!P2 BRA `(.L_x_160) ;  /* 0x000000000004a947 */ /* 0x000fea0003800000 */
[----:B------:R0:W5:Y:S02]  /*4a80*/  LDG.E.LTC128B R152, desc[UR36][R6.64+0x1e4] ;  /* 0x0001e42406987981 */ /* 0x000164000c1e1920 */
.L_x_160:
[----:B------:R-:W-:Y:S05]  /*4a90*/  BSYNC B1 ;  /* 0x0000000000017941 */ /* 0x000fea0003800000 */
.L_x_159:
[----:B-----5:R-:W-:Y:S01]  /*4aa0*/  FMUL R12, R152, R157 ;  /* 0x0000009d980c7220 */ /* 0x020fe20000400000 */
[----:B------:R-:W-:Y:S01]  /*4ab0*/  ISETP.GT.AND P0, PT, R0, 0x8, P0 ;  /* 0x000000080000780c */ /* 0x000fe20000704270 */
[----:B------:R-:W-:Y:S02]  /*4ac0*/  BSSY B1, `(.L_x_161) ;  /* 0x0000005000017945 */ /* 0x000fe40003800000 */
[----:B------:R-:W-:-:S05]  /*4ad0*/  FFMA R85, R85, R156, R12 ;  /* 0x0000009c55557223 */ /* 0x000fca000000000c */
[----:B------:R0:W-:Y:S05]  /*4ae0*/  @P2 STG.E desc[UR36][R4.64+0x1e4], R85 ;  /* 0x0001e45504002986 */ /* 0x0001ea000c101924 */
[----:B------:R-:W-:Y:S05]  /*4af0*/  @!P0 BRA `(.L_x_162) ;  /* 0x0000000000048947 */ /* 0x000fea0003800000 */
[----:B------:R0:W5:Y:S02]  /*4b00*/  LDG.E.LTC128B R152, desc[UR36][R8.64+0x1e0] ;  /* 0x0001e02408987981 */ /* 0x000164000c1e1920 */
.L_x_162:
[----:B------:R-:W-:Y:S05]  /*4b10*/  BSYNC B1 ;  /* 0x0000000000017941 */ /* 0x000fea0003800000 */
.L_x_161:
        /* <DEDUP_REMOVED lines=8> */
.L_x_164:
[----:B------:R-:W-:Y:S05]  /*4ba0*/  BSYNC B1 ;  /* 0x0000000000017941 */ /* 0x000fea0003800000 */
.L_x_163:
        /* <DEDUP_REMOVED lines=8> */
.L_x_166:
[----:B------:R-:W-:Y:S05]  /*4c30*/  BSYNC B1 ;  /* 0x0000000000017941 */ /* 0x000fea0003800000 */
.L_x_165:
[----:B0----5:R-:W-:Y:S01]  /*4c40*/  FMUL R13, R152, R157 ;  /* 0x0000009d980d7220 */ /* 0x021fe20000400000 */
[----:B------:R-:W-:Y:S01]  /*4c50*/  ISETP.GT.AND P1, PT, R0, RZ, P0 ;  /* 0x000000ff0000720c */ /* 0x000fe20000724270 */
[----:B------:R-:W-:Y:S02]  /*4c60*/  BSSY B1, `(.L_x_167) ;  /* 0x0000005000017945 */ /* 0x000fe40003800000 */
[----:B------:R-:W-:-:S05]  /*4c70*/  FFMA R13, R88, R156, R13 ;  /* 0x0000009c580d7223 */ /* 0x000fca000000000d */
[----:B------:R0:W-:Y:S05]  /*4c80*/  @P3 STG.E desc[UR36][R4.64+0x200], R13 ;  /* 0x0002000d04003986 */ /* 0x0001ea000c101924 */
[----:B------:R-:W-:Y:S05]  /*4c90*/  @!P1 BRA `(.L_x_168) ;  /* 0x0000000000049947 */ /* 0x000fea0003800000 */
[----:B------:R0:W5:Y:S02]  /*4ca0*/  LDG.E.LTC128B R152, desc[UR36][R6.64+0x204] ;  /* 0x0002042406987981 */ /* 0x000164000c1e1920 */
.L_x_168:
[----:B------:R-:W-:Y:S05]  /*4cb0*/  BSYNC B1 ;  /* 0x0000000000017941 */ /* 0x000fea0003800000 */
.L_x_167:
[----:B-----5:R-:W-:Y:S01]  /*4cc0*/  FMUL R12, R152, R157 ;  /* 0x0000009d980c7220 */ /* 0x020fe20000400000 */
[----:B------:R-:W-:Y:S01]  /*4cd0*/  ISETP.GT.AND P2, PT, R0, 0x8, P2 ;  /* 0x000000080000780c */ /* 0x000fe20001744270 */
[----:B------:R-:W-:Y:S02]  /*4ce0*/  BSSY B1, `(.L_x_169) ;  /* 0x0000005000017945 */ /* 0x000fe40003800000 */
[----:B------:R-:W-:-:S05]  /*4cf0*/  FFMA R89, R89, R156, R12 ;  /* 0x0000009c59597223 */ /* 0x000fca000000000c */
[----:B------:R0:W-:Y:S05]  /*4d00*/  @P1 STG.E desc[UR36][R4.64+0x204], R89 ;  /* 0x0002045904001986 */ /* 0x0001ea000c101924 */
[----:B------:R-:W-:Y:S05]  /*4d10*/  @!P2 BRA `(.L_x_170) ;  /* 0x000000000004a947 */ /* 0x000fea0003800000 */
[----:B------:R0:W5:Y:S02]  /*4d20*/  LDG.E.LTC128B R152, desc[UR36][R8.64+0x200] ;  /* 0x0002002408987981 */ /* 0x000164000c1e1920 */
.L_x_170:
[----:B------:R-:W-:Y:S05]  /*4d30*/  BSYNC B1 ;  /* 0x0000000000017941 */ /* 0x000fea0003800000 */
.L_x_169:
        /* <DEDUP_REMOVED lines=8> */
.L_x_172:
[----:B------:R-:W-:Y:S05]  /*4dc0*/  BSYNC B1 ;  /* 0x0000000000017941 */ /* 0x000fea0003800000 */
.L_x_171:
        /* <DEDUP_REMOVED lines=8> */
.L_x_174:
[----:B------:R-:W-:Y:S05]  /*4e50*/  BSYNC B1 ;  /* 0x0000000000017941 */ /* 0x000fea0003800000 */
.L_x_173:
[----:B0----5:R-:W-:Y:S01]  /*4e60*/  FMUL R13, R152, R157 ;  /* 0x0000009d980d7220 */ /* 0x021fe20000400000 */
[----:B------:R-:W-:Y:S01]  /*4e70*/  ISETP.GT.AND P0, PT, R0, RZ, P2 ;  /* 0x000000ff0000720c */ /* 0x000fe20001704270 */
[----:B------:R-:W-:Y:S02]  /*4e80*/  BSSY B1, `(.L_x_175) ;  /* 0x0000005000017945 */ /* 0x000fe40003800000 */
[----:B------:R-:W-:-:S05]  /*4e90*/  FFMA R13, R92, R156, R13 ;  /* 0x0000009c5c0d7223 */ /* 0x000fca000000000d */
[----:B------:R0:W-:Y:S05]  /*4ea0*/  @P3 STG.E desc[UR36][R4.64+0x220], R13 ;  /* 0x0002200d04003986 */ /* 0x0001ea000c101924 */
[----:B------:R-:W-:Y:S05]  /*4eb0*/  @!P0 BRA `(.L_x_176) ;  /* 0x0000000000048947 */ /* 0x000fea0003800000 */
[----:B------:R0:W5:Y:S02]  /*4ec0*/  LDG.E.LTC128B R152, desc[UR36][R6.64+0x224] ;  /* 0x0002242406987981 */ /* 0x000164000c1e1920 */
.L_x_176:
[----:B------:R-:W-:Y:S05]  /*4ed0*/  BSYNC B1 ;  /* 0x0000000000017941 */ /* 0x000fea0003800000 */
.L_x_175:
[----:B-----5:R-:W-:Y:S01]  /*4ee0*/  FMUL R12, R152, R157 ;  /* 0x0000009d980c7220 */ /* 0x020fe20000400000 */
[----:B------:R-:W-:Y:S01]  /*4ef0*/  ISETP.GT.AND P1, PT, R0, 0x8, P1 ;  /* 0x000000080000780c */ /* 0x000fe20000f24270 */
[----:B------:R-:W-:Y:S02]  /*4f00*/  BSSY B1, `(.L_x_177) ;  /* 0x0000005000017945 */ /* 0x000fe40003800000 */
[----:B------:R-:W-:-:S05]  /*4f10*/  FFMA R93, R93, R156, R12 ;  /* 0x0000009c5d5d7223 */ /* 0x000fca000000000c */
[----:B------:R0:W-:Y:S05]  /*4f20*/  @P0 STG.E desc[UR36][R4.64+0x224], R93 ;  /* 0x0002245d04000986 */ /* 0x0001ea000c101924 */
[----:B------:R-:W-:Y:S05]  /*4f30*/  @!P1 BRA `(.L_x_178) ;  /* 0x0000000000049947 */ /* 0x000fea0003800000 */
[----:B------:R0:W5:Y:S02]  /*4f40*/  LDG.E.LTC128B R152, desc[UR36][R8.64+0x220] ;  /* 0x0002202408987981 */ /* 0x000164000c1e1920 */
.L_x_178:
[----:B------:R-:W-:Y:S05]  /*4f50*/  BSYNC B1 ;  /* 0x0000000000017941 */ /* 0x000fea0003800000 */
.L_x_177:
        /* <DEDUP_REMOVED lines=8> */
.L_x_180:
[----:B------:R-:W-:Y:S05]  /*4fe0*/  BSYNC B1 ;  /* 0x0000000000017941 */ /* 0x000fea0003800000 */
.L_x_179:
        /* <DEDUP_REMOVED lines=8> */
.L_x_182:
[----:B------:R-:W-:Y:S05]  /*5070*/  BSYNC B1 ;  /* 0x0000000000017941 */ /* 0x000fea0003800000 */
.L_x_181:
[----:B0----5:R-:W-:Y:S01]  /*5080*/  FMUL R13, R152, R157 ;  /* 0x0000009d980d7220 */ /* 0x021fe20000400000 */
[----:B------:R-:W-:Y:S01]  /*5090*/  ISETP.GT.AND P2, PT, R0, RZ, P1 ;  /* 0x000000ff0000720c */ /* 0x000fe20000f44270 */
[----:B------:R-:W-:Y:S02]  /*50a0*/  BSSY B1, `(.L_x_183) ;  /* 0x0000005000017945 */ /* 0x000fe40003800000 */
[----:B------:R-:W-:-:S05]  /*50b0*/  FFMA R13, R96, R156, R13 ;  /* 0x0000009c600d7223 */ /* 0x000fca000000000d */
[----:B------:R0:W-:Y:S05]  /*50c0*/  @P3 STG.E desc[UR36][R4.64+0x240], R13 ;  /* 0x0002400d04003986 */ /* 0x0001ea000c101924 */
[----:B------:R-:W-:Y:S05]  /*50d0*/  @!P2 BRA `(.L_x_184) ;  /* 0x000000000004a947 */ /* 0x000fea0003800000 */
[----:B------:R0:W5:Y:S02]  /*50e0*/  LDG.E.LTC128B R152, desc[UR36][R6.64+0x244] ;  /* 0x0002442406987981 */ /* 0x000164000c1e1920 */
.L_x_184:
[----:B------:R-:W-:Y:S05]  /*50f0*/  BSYNC B1 ;  /* 0x0000000000017941 */ /* 0x000fea0003800000 */
.L_x_183:
[----:B-----5:R-:W-:Y:S01]  /*5100*/  FMUL R12, R152, R157 ;  /* 0x0000009d980c7220 */ /* 0x020fe20000400000 */
[----:B------:R-:W-:Y:S01]  /*5110*/  ISETP.GT.AND P0, PT, R0, 0x8, P0 ;  /* 0x000000080000780c */ /* 0x000fe20000704270 */
[----:B------:R-:W-:Y:S02]  /*5120*/  BSSY B1, `(.L_x_185) ;  /* 0x0000005000017945 */ /* 0x000fe40003800000 */
[----:B------:R-:W-:-:S05]  /*5130*/  FFMA R97, R97, R156, R12 ;  /* 0x0000009c61617223 */ /* 0x000fca000000000c */
[----:B------:R0:W-:Y:S05]  /*5140*/  @P2 STG.E desc[UR36][R4.64+0x244], R97 ;  /* 0x0002446104002986 */ /* 0x0001ea000c101924 */
[----:B------:R-:W-:Y:S05]  /*5150*/  @!P0 BRA `(.L_x_186) ;  /* 0x0000000000048947 */ /* 0x000fea0003800000 */
[----:B------:R0:W5:Y:S02]  /*5160*/  LDG.E.LTC128B R152, desc[UR36][R8.64+0x240] ;  /* 0x0002402408987981 */ /* 0x000164000c1e1920 */
.L_x_186:
[----:B------:R-:W-:Y:S05]  /*5170*/  BSYNC B1 ;  /* 0x0000000000017941 */ /* 0x000fea0003800000 */
.L_x_185:
        /* <DEDUP_REMOVED lines=8> */
.L_x_188:
[----:B------:R-:W-:Y:S05]  /*5200*/  BSYNC B1 ;  /* 0x0000000000017941 */ /* 0x000fea0003800000 */
.L_x_187:
        /* <DEDUP_REMOVED lines=8> */
.L_x_190:
[----:B------:R-:W-:Y:S05]  /*5290*/  BSYNC B1 ;  /* 0x0000000000017941 */ /* 0x000fea0003800000 */
.L_x_189:
[----:B0----5:R-:W-:Y:S01]  /*52a0*/  FMUL R13, R152, R157 ;  /* 0x0000009d980d7220 */ /* 0x021fe20000400000 */
[----:B------:R-:W-:Y:S01]  /*52b0*/  ISETP.GT.AND P1, PT, R0, RZ, P0 ;  /* 0x000000ff0000720c */ /* 0x000fe20000724270 */
[----:B------:R-:W-:Y:S02]  /*52c0*/  BSSY B1, `(.L_x_191) ;  /* 0x0000005000017945 */ /* 0x000fe40003800000 */
[----:B------:R-:W-:-:S05]  /*52d0*/  FFMA R13, R100, R156, R13 ;  /* 0x0000009c640d7223 */ /* 0x000fca000000000d */
[----:B------:R0:W-:Y:S05]  /*52e0*/  @P3 STG.E desc[UR36][R4.64+0x260], R13 ;  /* 0x0002600d04003986 */ /* 0x0001ea000c101924 */
[----:B------:R-:W-:Y:S05]  /*52f0*/  @!P1 BRA `(.L_x_192) ;  /* 0x0000000000049947 */ /* 0x000fea0003800000 */
[----:B------:R0:W5:Y:S02]  /*5300*/  LDG.E.LTC128B R152, desc[UR36][R6.64+0x264] ;  /* 0x0002642406987981 */ /* 0x000164000c1e1920 */
.L_x_192:
[----:B------:R-:W-:Y:S05]  /*5310*/  BSYNC B1 ;  /* 0x0000000000017941 */ /* 0x000fea0003800000 */
.L_x_191:
[----:B-----5:R-:W-:Y:S01]  /*5320*/  FMUL R12, R152, R157 ;  /* 0x0000009d980c7220 */ /* 0x020fe20000400000 */
[----:B------:R-:W-:Y:S01]  /*5330*/  ISETP.GT.AND P2, PT, R0, 0x8, P2 ;  /* 0x000000080000780c */ /* 0x000fe20001744270 */
[----:B------:R-:W-:Y:S02]  /*5340*/  BSSY B1, `(.L_x_193) ;  /* 0x0000005000017945 */ /* 0x000fe40003800000 */
[----:B------:R-:W-:-:S05]  /*5350*/  FFMA R101, R101, R156, R12 ;  /* 0x0000009c65657223 */ /* 0x000fca000000000c */
[----:B------:R0:W-:Y:S05]  /*5360*/  @P1 STG.E desc[UR36][R4.64+0x264], R101 ;  /* 0x0002646504001986 */ /* 0x0001ea000c101924 */
[----:B------:R-:W-:Y:S05]  /*5370*/  @!P2 BRA `(.L_x_194) ;  /* 0x000000000004a947 */ /* 0x000fea0003800000 */
[----:B------:R0:W5:Y:S02]  /*5380*/  LDG.E.LTC128B R152, desc[UR36][R8.64+0x260] ;  /* 0x0002602408987981 */ /* 0x000164000c1e1920 */
.L_x_194:
[----:B------:R-:W-:Y:S05]  /*5390*/  BSYNC B1 ;  /* 0x0000000000017941 */ /* 0x000fea0003800000 */
.L_x_193:
        /* <DEDUP_REMOVED lines=8> */
.L_x_196:
[----:B------:R-:W-:Y:S05]  /*5420*/  BSYNC B1 ;  /* 0x0000000000017941 */ /* 0x000fea0003800000 */
.L_x_195:
        /* <DEDUP_REMOVED lines=8> */
.L_x_198:
[----:B------:R-:W-:Y:S05]  /*54b0*/  BSYNC B1 ;  /* 0x0000000000017941 */ /* 0x000fea0003800000 */
.L_x_197:
[----:B0----5:R-:W-:Y:S01]  /*54c0*/  FMUL R13, R152, R157 ;  /* 0x0000009d980d7220 */ /* 0x021fe20000400000 */
[----:B------:R-:W-:Y:S01]  /*54d0*/  ISETP.GT.AND P0, PT, R0, RZ, P2 ;  /* 0x000000ff0000720c */ /* 0x000fe20001704270 */
[----:B------:R-:W-:Y:S02]  /*54e0*/  BSSY B1, `(.L_x_199) ;  /* 0x0000005000017945 */ /* 0x000fe40003800000 */
[----:B------:R-:W-:-:S05]  /*54f0*/  FFMA R13, R104, R156, R13 ;  /* 0x0000009c680d7223 */ /* 0x000fca000000000d */
[----:B------:R0:W-:Y:S05]  /*5500*/  @P3 STG.E desc[UR36][R4.64+0x280], R13 ;  /* 0x0002800d04003986 */ /* 0x0001ea000c101924 */
[----:B------:R-:W-:Y:S05]  /*5510*/  @!P0 BRA `(.L_x_200) ;  /* 0x0000000000048947 */ /* 0x000fea0003800000 */
[----:B------:R0:W5:Y:S02]  /*5520*/  LDG.E.LTC128B R152, desc[UR36][R6.64+0x284] ;  /* 0x0002842406987981 */ /* 0x000164000c1e1920 */
.L_x_200:
[----:B------:R-:W-:Y:S05]  /*5530*/  BSYNC B1 ;  /* 0x0000000000017941 */ /* 0x000fea0003800000 */
.L_x_199:
[----:B-----5:R-:W-:Y:S01]  /*5540*/  FMUL R12, R152, R157 ;  /* 0x0000009d980c7220 */ /* 0x020fe20000400000 */
[----:B------:R-:W-:Y:S01]  /*5550*/  ISETP.GT.AND P1, PT, R0, 0x8, P1 ;  /* 0x000000080000780c */ /* 0x000fe20000f24270 */
[----:B------:R-:W-:Y:S02]  /*5560*/  BSSY B1, `(.L_x_201) ;  /* 0x0000005000017945 */ /* 0x000fe40003800000 */
[----:B------:R-:W-:-:S05]  /*5570*/  FFMA R105, R105, R156, R12 ;  /* 0x0000009c69697223 */ /* 0x000fca000000000c */
[----:B------:R0:W-:Y:S05]  /*5580*/  @P0 STG.E desc[UR36][R4.64+0x284], R105 ;  /* 0x0002846904000986 */ /* 0x0001ea000c101924 */
[----:B------:R-:W-:Y:S05]  /*5590*/  @!P1 BRA `(.L_x_202) ;  /* 0x0000000000049947 */ /* 0x000fea0003800000 */
[----:B------:R0:W5:Y:S02]  /*55a0*/  LDG.E.LTC128B R152, desc[UR36][R8.64+0x280] ;  /* 0x0002802408987981 */ /* 0x000164000c1e1920 */
.L_x_202:
[----:B------:R-:W-:Y:S05]  /*55b0*/  BSYNC B1 ;  /* 0x0000000000017941 */ /* 0x000fea0003800000 */
.L_x_201:
        /* <DEDUP_REMOVED lines=8> */
.L_x_204:
[----:B------:R-:W-:Y:S05]  /*5640*/  BSYNC B1 ;  /* 0x0000000000017941 */ /* 0x000fea0003800000 */
.L_x_203:
        /* <DEDUP_REMOVED lines=8> */
.L_x_206:
[----:B------:R-:W-:Y:S05]  /*56d0*/  BSYNC B1 ;  /* 0x0000000000017941 */ /* 0x000fea0003800000 */
.L_x_205:
[----:B0----5:R-:W-:Y:S01]  /*56e0*/  FMUL R13, R152, R157 ;  /* 0x0000009d980d7220 */ /* 0x021fe20000400000 */
[----:B------:R-:W-:Y:S01]  /*56f0*/  ISETP.GT.AND P2, PT, R0, RZ, P1 ;  /* 0x000000ff0000720c */ /* 0x000fe20000f44270 */
[----:B------:R-:W-:Y:S02]  /*5700*/  BSSY B1, `(.L_x_207) ;  /* 0x0000005000017945 */ /* 0x000fe40003800000 */
[----:B------:R-:W-:-:S05]  /*5710*/  FFMA R13, R108, R156, R13 ;  /* 0x0000009c6c0d7223 */ /* 0x000fca000000000d */
[----:B------:R0:W-:Y:S05]  /*5720*/  @P3 STG.E desc[UR36][R4.64+0x2a0], R13 ;  /* 0x0002a00d04003986 */ /* 0x0001ea000c101924 */
[----:B------:R-:W-:Y:S05]  /*5730*/  @!P2 BRA `(.L_x_208) ;  /* 0x000000000004a947 */ /* 0x000fea0003800000 */
[----:B------:R0:W5:Y:S02]  /*5740*/  LDG.E.LTC128B R152, desc[UR36][R6.64+0x2a4] ;  /* 0x0002a42406987981 */ /* 0x000164000c1e1920 */
.L_x_208:
[----:B------:R-:W-:Y:S05]  /*5750*/  BSYNC B1 ;  /* 0x0000000000017941 */ /* 0x000fea0003800000 */
.L_x_207:
[----:B-----5:R-:W-:Y:S01]  /*5760*/  FMUL R12, R152, R157 ;  /* 0x0000009d980c7220 */ /* 0x020fe20000400000 */
[----:B------:R-:W-:Y:S01]  /*5770*/  ISETP.GT.AND P0, PT, R0, 0x8, P0 ;  /* 0x000000080000780c */ /* 0x000fe20000704270 */
[----:B------:R-:W-:Y:S02]  /*5780*/  BSSY B1, `(.L_x_209) ;  /* 0x0000005000017945 */ /* 0x000fe40003800000 */
[----:B------:R-:W-:-:S05]  /*5790*/  FFMA R109, R109, R156, R12 ;  /* 0x0000009c6d6d7223 */ /* 0x000fca000000000c */
[----:B------:R0:W-:Y:S05]  /*57a0*/  @P2 STG.E desc[UR36][R4.64+0x2a4], R109 ;  /* 0x0002a46d04002986 */ /* 0x0001ea000c101924 */
[----:B------:R-:W-:Y:S05]  /*57b0*/  @!P0 BRA `(.L_x_210) ;  /* 0x0000000000048947 */ /* 0x000fea0003800000 */
[----:B------:R0:W5:Y:S02]  /*57c0*/  LDG.E.LTC128B R152, desc[UR36][R8.64+0x2a0] ;  /* 0x0002a02408987981 */ /* 0x000164000c1e1920 */
.L_x_210:
[----:B------:R-:W-:Y:S05]  /*57d0*/  BSYNC B1 ;  /* 0x0000000000017941 */ /* 0x000fea0003800000 */
.L_x_209:
        /* <DEDUP_REMOVED lines=8> */
.L_x_212:
[----:B------:R-:W-:Y:S05]  /*5860*/  BSYNC B1 ;  /* 0x0000000000017941 */ /* 0x000fea0003800000 */
.L_x_211:
        /* <DEDUP_REMOVED lines=8> */
.L_x_214:
[----:B------:R-:W-:Y:S05]  /*58f0*/  BSYNC B1 ;  /* 0x0000000000017941 */ /* 0x000fea0003800000 */
.L_x_213:
[----:B0----5:R-:W-:Y:S01]  /*5900*/  FMUL R13, R152, R157 ;  /* 0x0000009d980d7220 */ /* 0x021fe20000400000 */
[----:B------:R-:W-:Y:S01]  /*5910*/  ISETP.GT.AND P1, PT, R0, RZ, P0 ;  /* 0x000000ff0000720c */ /* 0x000fe20000724270 */
[----:B------:R-:W-:Y:S02]  /*5920*/  BSSY B1, `(.L_x_215) ;  /* 0x0000005000017945 */ /* 0x000fe40003800000 */
[----:B------:R-:W-:-:S05]  /*5930*/  FFMA R13, R112, R156, R13 ;  /* 0x0000009c700d7223 */ /* 0x000fca000000000d */
[----:B------:R0:W-:Y:S05]  /*5940*/  @P3 STG.E desc[UR36][R4.64+0x2c0], R13 ;  /* 0x0002c00d04003986 */ /* 0x0001ea000c101924 */
[----:B------:R-:W-:Y:S05]  /*5950*/  @!P1 BRA `(.L_x_216) ;  /* 0x0000000000049947 */ /* 0x000fea0003800000 */
[----:B------:R0:W5:Y:S02]  /*5960*/  LDG.E.LTC128B R152, desc[UR36][R6.64+0x2c4] ;  /* 0x0002c42406987981 */ /* 0x000164000c1e1920 */
.L_x_216:
[----:B------:R-:W-:Y:S05]  /*5970*/  BSYNC B1 ;  /* 0x0000000000017941 */ /* 0x000fea0003800000 */
.L_x_215:
[----:B-----5:R-:W-:Y:S01]  /*5980*/  FMUL R12, R152, R157 ;  /* 0x0000009d980c7220 */ /* 0x020fe20000400000 */
[----:B------:R-:W-:Y:S01]  /*5990*/  ISETP.GT.AND P2, PT, R0, 0x8, P2 ;  /* 0x000000080000780c */ /* 0x000fe20001744270 */
[----:B------:R-:W-:Y:S02]  /*59a0*/  BSSY B1, `(.L_x_217) ;  /* 0x0000005000017945 */ /* 0x000fe40003800000 */
[----:B------:R-:W-:-:S05]  /*59b0*/  FFMA R113, R113, R156, R12 ;  /* 0x0000009c71717223 */ /* 0x000fca000000000c */
[----:B------:R0:W-:Y:S05]  /*59c0*/  @P1 STG.E desc[UR36][R4.64+0x2c4], R113 ;  /* 0x0002c47104001986 */ /* 0x0001ea000c101924 */
[----:B------:R-:W-:Y:S05]  /*59d0*/  @!P2 BRA `(.L_x_218) ;  /* 0x000000000004a947 */ /* 0x000fea0003800000 */
[----:B------:R0:W5:Y:S02]  /*59e0*/  LDG.E.LTC128B R152, desc[UR36][R8.64+0x2c0] ;  /* 0x0002c02408987981 */ /* 0x000164000c1e1920 */
.L_x_218:
[----:B------:R-:W-:Y:S05]  /*59f0*/  BSYNC B1 ;  /* 0x0000000000017941 */ /* 0x000fea0003800000 */
.L_x_217:
        /* <DEDUP_REMOVED lines=8> */
.L_x_220:
[----:B------:R-:W-:Y:S05]  /*5a80*/  BSYNC B1 ;  /* 0x0000000000017941 */ /* 0x000fea0003800000 */
.L_x_219:
        /* <DEDUP_REMOVED lines=8> */
.L_x_222:
[----:B------:R-:W-:Y:S05]  /*5b10*/  BSYNC B1 ;  /* 0x0000000000017941 */ /* 0x000fea0003800000 */
.L_x_221:
[----:B0----5:R-:W-:Y:S01]  /*5b20*/  FMUL R13, R152, R157 ;  /* 0x0000009d980d7220 */ /* 0x021fe20000400000 */
[----:B------:R-:W-:Y:S01]  /*5b30*/  ISETP.GT.AND P0, PT, R0, RZ, P2 ;  /* 0x000000ff0000720c */ /* 0x000fe20001704270 */
[----:B------:R-:W-:Y:S02]  /*5b40*/  BSSY B1, `(.L_x_223) ;  /* 0x0000005000017945 */ /* 0x000fe40003800000 */
[----:B------:R-:W-:-:S05]  /*5b50*/  FFMA R13, R116, R156, R13 ;  /* 0x0000009c740d7223 */ /* 0x000fca000000000d */
[----:B------:R0:W-:Y:S05]  /*5b60*/  @P3 STG.E desc[UR36][R4.64+0x2e0], R13 ;  /* 0x0002e00d04003986 */ /* 0x0001ea000c101924 */
[----:B------:R-:W-:Y:S05]  /*5b70*/  @!P0 BRA `(.L_x_224) ;  /* 0x0000000000048947 */ /* 0x000fea0003800000 */
[----:B------:R0:W5:Y:S02]  /*5b80*/  LDG.E.LTC128B R152, desc[UR36][R6.64+0x2e4] ;  /* 0x0002e42406987981 */ /* 0x000164000c1e1920 */
.L_x_224:
[----:B------:R-:W-:Y:S05]  /*5b90*/  BSYNC B1 ;  /* 0x0000000000017941 */ /* 0x000fea0003800000 */
.L_x_223:
[----:B-----5:R-:W-:Y:S01]  /*5ba0*/  FMUL R12, R152, R157 ;  /* 0x0000009d980c7220 */ /* 0x020fe20000400000 */
[----:B------:R-:W-:Y:S01]  /*5bb0*/  ISETP.GT.AND P1, PT, R0, 0x8, P1 ;  /* 0x000000080000780c */ /* 0x000fe20000f24270 */
[----:B------:R-:W-:Y:S02]  /*5bc0*/  BSSY B1, `(.L_x_225) ;  /* 0x0000005000017945 */ /* 0x000fe40003800000 */
[----:B------:R-:W-:-:S05]  /*5bd0*/  FFMA R117, R117, R156, R12 ;  /* 0x0000009c75757223 */ /* 0x000fca000000000c */
[----:B------:R0:W-:Y:S05]  /*5be0*/  @P0 STG.E desc[UR36][R4.64+0x2e4], R117 ;  /* 0x0002e47504000986 */ /* 0x0001ea000c101924 */
[----:B------:R-:W-:Y:S05]  /*5bf0*/  @!P1 BRA `(.L_x_226) ;  /* 0x0000000000049947 */ /* 0x000fea0003800000 */
[----:B------:R0:W5:Y:S02]  /*5c00*/  LDG.E.LTC128B R152, desc[UR36][R8.64+0x2e0] ;  /* 0x0002e02408987981 */ /* 0x000164000c1e1920 */
.L_x_226:
[----:B------:R-:W-:Y:S05]  /*5c10*/  BSYNC B1 ;  /* 0x0000000000017941 */ /* 0x000fea0003800000 */
.L_x_225:
        /* <DEDUP_REMOVED lines=8> */
.L_x_228:
[----:B------:R-:W-:Y:S05]  /*5ca0*/  BSYNC B1 ;  /* 0x0000000000017941 */ /* 0x000fea0003800000 */
.L_x_227:
        /* <DEDUP_REMOVED lines=8> */
.L_x_230:
[----:B------:R-:W-:Y:S05]  /*5d30*/  BSYNC B1 ;  /* 0x0000000000017941 */ /* 0x000fea0003800000 */
.L_x_229:
[----:B0----5:R-:W-:Y:S01]  /*5d40*/  FMUL R13, R152, R157 ;  /* 0x0000009d980d7220 */ /* 0x021fe20000400000 */
[----:B------:R-:W-:Y:S01]  /*5d50*/  ISETP.GT.AND P2, PT, R0, RZ, P1 ;  /* 0x000000ff0000720c */ /* 0x000fe20000f44270 */
[----:B------:R-:W-:Y:S02]  /*5d60*/  BSSY B1, `(.L_x_231) ;  /* 0x0000005000017945 */ /* 0x000fe40003800000 */
[----:B------:R-:W-:-:S05]  /*5d70*/  FFMA R13, R120, R156, R13 ;  /* 0x0000009c780d7223 */ /* 0x000fca000000000d */
[----:B------:R0:W-:Y:S05]  /*5d80*/  @P3 STG.E desc[UR36][R4.64+0x300], R13 ;  /* 0x0003000d04003986 */ /* 0x0001ea000c101924 */
[----:B------:R-:W-:Y:S05]  /*5d90*/  @!P2 BRA `(.L_x_232) ;  /* 0x000000000004a947 */ /* 0x000fea0003800000 */
[----:B------:R0:W5:Y:S02]  /*5da0*/  LDG.E.LTC128B R152, desc[UR36][R6.64+0x304] ;  /* 0x0003042406987981 */ /* 0x000164000c1e1920 */
.L_x_232:
[----:B------:R-:W-:Y:S05]  /*5db0*/  BSYNC B1 ;  /* 0x0000000000017941 */ /* 0x000fea0003800000 */
.L_x_231:
[----:B-----5:R-:W-:Y:S01]  /*5dc0*/  FMUL R12, R152, R157 ;  /* 0x0000009d980c7220 */ /* 0x020fe20000400000 */
[----:B------:R-:W-:Y:S01]  /*5dd0*/  ISETP.GT.AND P0, PT, R0, 0x8, P0 ;  /* 0x000000080000780c */ /* 0x000fe20000704270 */
[----:B------:R-:W-:Y:S02]  /*5de0*/  BSSY B1, `(.L_x_233) ;  /* 0x0000005000017945 */ /* 0x000fe40003800000 */
[----:B------:R-:W-:-:S05]  /*5df0*/  FFMA R121, R121, R156, R12 ;  /* 0x0000009c79797223 */ /* 0x000fca000000000c */
[----:B------:R0:W-:Y:S05]  /*5e00*/  @P2 STG.E desc[UR36][R4.64+0x304], R121 ;  /* 0x0003047904002986 */ /* 0x0001ea000c101924 */
[----:B------:R-:W-:Y:S05]  /*5e10*/  @!P0 BRA `(.L_x_234) ;  /* 0x0000000000048947 */ /* 0x000fea0003800000 */
[----:B------:R0:W5:Y:S02]  /*5e20*/  LDG.E.LTC128B R152, desc[UR36][R8.64+0x300] ;  /* 0x0003002408987981 */ /* 0x000164000c1e1920 */
.L_x_234:
[----:B------:R-:W-:Y:S05]  /*5e30*/  BSYNC B1 ;  /* 0x0000000000017941 */ /* 0x000fea0003800000 */
.L_x_233:
        /* <DEDUP_REMOVED lines=8> */
.L_x_236:
[----:B------:R-:W-:Y:S05]  /*5ec0*/  BSYNC B1 ;  /* 0x0000000000017941 */ /* 0x000fea0003800000 */
.L_x_235:
        /* <DEDUP_REMOVED lines=8> */
.L_x_238:
[----:B------:R-:W-:Y:S05]  /*5f50*/  BSYNC B1 ;  /* 0x0000000000017941 */ /* 0x000fea0003800000 */
.L_x_237:
[----:B0----5:R-:W-:Y:S01]  /*5f60*/  FMUL R13, R152, R157 ;  /* 0x0000009d980d7220 */ /* 0x021fe20000400000 */
[----:B------:R-:W-:Y:S01]  /*5f70*/  ISETP.GT.AND P1, PT, R0, RZ, P0 ;  /* 0x000000ff0000720c */ /* 0x000fe20000724270 */
[----:B------:R-:W-:Y:S02]  /*5f80*/  BSSY B1, `(.L_x_239) ;  /* 0x0000005000017945 */ /* 0x000fe40003800000 */
[----:B------:R-:W-:-:S05]  /*5f90*/  FFMA R13, R124, R156, R13 ;  /* 0x0000009c7c0d7223 */ /* 0x000fca000000000d */
[----:B------:R0:W-:Y:S05]  /*5fa0*/  @P3 STG.E desc[UR36][R4.64+0x320], R13 ;  /* 0x0003200d04003986 */ /* 0x0001ea000c101924 */
[----:B------:R-:W-:Y:S05]  /*5fb0*/  @!P1 BRA `(.L_x_240) ;  /* 0x0000000000049947 */ /* 0x000fea0003800000 */
[----:B------:R0:W5:Y:S02]  /*5fc0*/  LDG.E.LTC128B R152, desc[UR36][R6.64+0x324] ;  /* 0x0003242406987981 */ /* 0x000164000c1e1920 */
.L_x_240:
[----:B------:R-:W-:Y:S05]  /*5fd0*/  BSYNC B1 ;  /* 0x0000000000017941 */ /* 0x000fea0003800000 */
.L_x_239:
[----:B-----5:R-:W-:Y:S01]  /*5fe0*/  FMUL R12, R152, R157 ;  /* 0x0000009d980c7220 */ /* 0x020fe20000400000 */
[----:B------:R-:W-:Y:S01]  /*5ff0*/  ISETP.GT.AND P2, PT, R0, 0x8, P2 ;  /* 0x000000080000780c */ /* 0x000fe20001744270 */
[----:B------:R-:W-:Y:S02]  /*6000*/  BSSY B1, `(.L_x_241) ;  /* 0x0000005000017945 */ /* 0x000fe40003800000 */
[----:B------:R-:W-:-:S05]  /*6010*/  FFMA R125, R125, R156, R12 ;  /* 0x0000009c7d7d7223 */ /* 0x000fca000000000c */
[----:B------:R0:W-:Y:S05]  /*6020*/  @P1 STG.E desc[UR36][R4.64+0x324], R125 ;  /* 0x0003247d04001986 */ /* 0x0001ea000c101924 */
[----:B------:R-:W-:Y:S05]  /*6030*/  @!P2 BRA `(.L_x_242) ;  /* 0x000000000004a947 */ /* 0x000fea0003800000 */
[----:B------:R0:W5:Y:S02]  /*6040*/  LDG.E.LTC128B R152, desc[UR36][R8.64+0x320] ;  /* 0x0003202408987981 */ /* 0x000164000c1e1920 */
.L_x_242:
[----:B------:R-:W-:Y:S05]  /*6050*/  BSYNC B1 ;  /* 0x0000000000017941 */ /* 0x000fea0003800000 */
.L_x_241:
        /* <DEDUP_REMOVED lines=8> */
.L_x_244:
[----:B------:R-:W-:Y:S05]  /*60e0*/  BSYNC B1 ;  /* 0x0000000000017941 */ /* 0x000fea0003800000 */
.L_x_243:
        /* <DEDUP_REMOVED lines=8> */
.L_x_246:
[----:B------:R-:W-:Y:S05]  /*6170*/  BSYNC B1 ;  /* 0x0000000000017941 */ /* 0x000fea0003800000 */
.L_x_245:
[----:B0----5:R-:W-:Y:S01]  /*6180*/  FMUL R13, R152, R157 ;  /* 0x0000009d980d7220 */ /* 0x021fe20000400000 */
[----:B------:R-:W-:Y:S01]  /*6190*/  ISETP.GT.AND P0, PT, R0, RZ, P2 ;  /* 0x000000ff0000720c */ /* 0x000fe20001704270 */
[----:B------:R-:W-:Y:S02]  /*61a0*/  BSSY B1, `(.L_x_247) ;  /* 0x0000005000017945 */ /* 0x000fe40003800000 */
[----:B------:R-:W-:-:S05]  /*61b0*/  FFMA R13, R128, R156, R13 ;  /* 0x0000009c800d7223 */ /* 0x000fca000000000d */
[----:B------:R0:W-:Y:S05]  /*61c0*/  @P3 STG.E desc[UR36][R4.64+0x340], R13 ;  /* 0x0003400d04003986 */ /* 0x0001ea000c101924 */
[----:B------:R-:W-:Y:S05]  /*61d0*/  @!P0 BRA `(.L_x_248) ;  /* 0x0000000000048947 */ /* 0x000fea0003800000 */
[----:B------:R0:W5:Y:S02]  /*61e0*/  LDG.E.LTC128B R152, desc[UR36][R6.64+0x344] ;  /* 0x0003442406987981 */ /* 0x000164000c1e1920 */
.L_x_248:
[----:B------:R-:W-:Y:S05]  /*61f0*/  BSYNC B1 ;  /* 0x0000000000017941 */ /* 0x000fea0003800000 */
.L_x_247:
[----:B-----5:R-:W-:Y:S01]  /*6200*/  FMUL R12, R152, R157 ;  /* 0x0000009d980c7220 */ /* 0x020fe20000400000 */
[----:B------:R-:W-:Y:S01]  /*6210*/  ISETP.GT.AND P1, PT, R0, 0x8, P1 ;  /* 0x000000080000780c */ /* 0x000fe20000f24270 */
[----:B------:R-:W-:Y:S02]  /*6220*/  BSSY B1, `(.L_x_249) ;  /* 0x0000005000017945 */ /* 0x000fe40003800000 */
[----:B------:R-:W-:-:S05]  /*6230*/  FFMA R129, R129, R156, R12 ;  /* 0x0000009c81817223 */ /* 0x000fca000000000c */
[----:B------:R0:W-:Y:S05]  /*6240*/  @P0 STG.E desc[UR36][R4.64+0x344], R129 ;  /* 0x0003448104000986 */ /* 0x0001ea000c101924 */
[----:B------:R-:W-:Y:S05]  /*6250*/  @!P1 BRA `(.L_x_250) ;  /* 0x0000000000049947 */ /* 0x000fea0003800000 */
[----:B------:R0:W5:Y:S02]  /*6260*/  LDG.E.LTC128B R152, desc[UR36][R8.64+0x340] ;  /* 0x0003402408987981 */ /* 0x000164000c1e1920 */
.L_x_250:
[----:B------:R-:W-:Y:S05]  /*6270*/  BSYNC B1 ;  /* 0x0000000000017941 */ /* 0x000fea0003800000 */
.L_x_249:
        /* <DEDUP_REMOVED lines=8> */
.L_x_252:
[----:B------:R-:W-:Y:S05]  /*6300*/  BSYNC B1 ;  /* 0x0000000000017941 */ /* 0x000fea0003800000 */
.L_x_251:
        /* <DEDUP_REMOVED lines=8> */
.L_x_254:
[----:B------:R-:W-:Y:S05]  /*6390*/  BSYNC B1 ;  /* 0x0000000000017941 */ /* 0x000fea0003800000 */
.L_x_253:
[----:B0----5:R-:W-:Y:S01]  /*63a0*/  FMUL R13, R152, R157 ;  /* 0x0000009d980d7220 */ /* 0x021fe20000400000 */
[----:B------:R-:W-:Y:S01]  /*63b0*/  ISETP.GT.AND P2, PT, R0, RZ, P1 ;  /* 0x000000ff0000720c */ /* 0x000fe20000f44270 */
[----:B------:R-:W-:Y:S02]  /*63c0*/  BSSY B1, `(.L_x_255) ;  /* 0x0000005000017945 */ /* 0x000fe40003800000 */
[----:B------:R-:W-:-:S05]  /*63d0*/  FFMA R13, R132, R156, R13 ;  /* 0x0000009c840d7223 */ /* 0x000fca000000000d */
[----:B------:R0:W-:Y:S05]  /*63e0*/  @P3 STG.E desc[UR36][R4.64+0x360], R13 ;  /* 0x0003600d04003986 */ /* 0x0001ea000c101924 */
[----:B------:R-:W-:Y:S05]  /*63f0*/  @!P2 BRA `(.L_x_256) ;  /* 0x000000000004a947 */ /* 0x000fea0003800000 */
[----:B------:R0:W5:Y:S02]  /*6400*/  LDG.E.LTC128B R152, desc[UR36][R6.64+0x364] ;  /* 0x0003642406987981 */ /* 0x000164000c1e1920 */
.L_x_256:
[----:B------:R-:W-:Y:S05]  /*6410*/  BSYNC B1 ;  /* 0x0000000000017941 */ /* 0x000fea0003800000 */
.L_x_255:
[----:B-----5:R-:W-:Y:S01]  /*6420*/  FMUL R12, R152, R157 ;  /* 0x0000009d980c7220 */ /* 0x020fe20000400000 */
[----:B------:R-:W-:Y:S01]  /*6430*/  ISETP.GT.AND P0, PT, R0, 0x8, P0 ;  /* 0x000000080000780c */ /* 0x000fe20000704270 */
[----:B------:R-:W-:Y:S02]  /*6440*/  BSSY B1, `(.L_x_257) ;  /* 0x0000005000017945 */ /* 0x000fe40003800000 */
[----:B------:R-:W-:-:S05]  /*6450*/  FFMA R133, R133, R156, R12 ;  /* 0x0000009c85857223 */ /* 0x000fca000000000c */
[----:B------:R0:W-:Y:S05]  /*6460*/  @P2 STG.E desc[UR36][R4.64+0x364], R133 ;  /* 0x0003648504002986 */ /* 0x0001ea000c101924 */
[----:B------:R-:W-:Y:S05]  /*6470*/  @!P0 BRA `(.L_x_258) ;  /* 0x0000000000048947 */ /* 0x000fea0003800000 */
[----:B------:R0:W5:Y:S02]  /*6480*/  LDG.E.LTC128B R152, desc[UR36][R8.64+0x360] ;  /* 0x0003602408987981 */ /* 0x000164000c1e1920 */
.L_x_258:
[----:B------:R-:W-:Y:S05]  /*6490*/  BSYNC B1 ;  /* 0x0000000000017941 */ /* 0x000fea0003800000 */
.L_x_257:
        /* <DEDUP_REMOVED lines=8> */
.L_x_260:
[----:B------:R-:W-:Y:S05]  /*6520*/  BSYNC B1 ;  /* 0x0000000000017941 */ /* 0x000fea0003800000 */
.L_x_259:
        /* <DEDUP_REMOVED lines=8> */
.L_x_262:
[----:B------:R-:W-:Y:S05]  /*65b0*/  BSYNC B1 ;  /* 0x0000000000017941 */ /* 0x000fea0003800000 */
.L_x_261:
[----:B0----5:R-:W-:Y:S01]  /*65c0*/  FMUL R13, R152, R157 ;  /* 0x0000009d980d7220 */ /* 0x021fe20000400000 */
[----:B------:R-:W-:Y:S01]  /*65d0*/  ISETP.GT.AND P1, PT, R0, RZ, P0 ;  /* 0x000000ff0000720c */ /* 0x000fe20000724270 */
[----:B------:R-:W-:Y:S02]  /*65e0*/  BSSY B1, `(.L_x_263) ;  /* 0x0000005000017945 */ /* 0x000fe40003800000 */
[----:B------:R-:W-:-:S05]  /*65f0*/  FFMA R13, R136, R156, R13 ;  /* 0x0000009c880d7223 */ /* 0x000fca000000000d */
[----:B------:R0:W-:Y:S05]  /*6600*/  @P3 STG.E desc[UR36][R4.64+0x380], R13 ;  /* 0x0003800d04003986 */ /* 0x0001ea000c101924 */
[----:B------:R-:W-:Y:S05]  /*6610*/  @!P1 BRA `(.L_x_264) ;  /* 0x0000000000049947 */ /* 0x000fea0003800000 */
[----:B------:R0:W5:Y:S02]  /*6620*/  LDG.E.LTC128B R152, desc[UR36][R6.64+0x384] ;  /* 0x0003842406987981 */ /* 0x000164000c1e1920 */
.L_x_264:
[----:B------:R-:W-:Y:S05]  /*6630*/  BSYNC B1 ;  /* 0x0000000000017941 */ /* 0x000fea0003800000 */
.L_x_263:
[----:B-----5:R-:W-:Y:S01]  /*6640*/  FMUL R12, R152, R157 ;  /* 0x0000009d980c7220 */ /* 0x020fe20000400000 */
[----:B------:R-:W-:Y:S01]  /*6650*/  ISETP.GT.AND P2, PT, R0, 0x8, P2 ;  /* 0x000000080000780c */ /* 0x000fe20001744270 */
[----:B------:R-:W-:Y:S02]  /*6660*/  BSSY B1, `(.L_x_265) ;  /* 0x0000005000017945 */ /* 0x000fe40003800000 */
[----:B------:R-:W-:-:S05]  /*6670*/  FFMA R137, R137, R156, R12 ;  /* 0x0000009c89897223 */ /* 0x000fca000000000c */
[----:B------:R0:W-:Y:S05]  /*6680*/  @P1 STG.E desc[UR36][R4.64+0x384], R137 ;  /* 0x0003848904001986 */ /* 0x0001ea000c101924 */
[----:B------:R-:W-:Y:S05]  /*6690*/  @!P2 BRA `(.L_x_266) ;  /* 0x000000000004a947 */ /* 0x000fea0003800000 */
[----:B------:R0:W5:Y:S02]  /*66a0*/  LDG.E.LTC128B R152, desc[UR36][R8.64+0x380] ;  /* 0x0003802408987981 */ /* 0x000164000c1e1920 */
.L_x_266:
[----:B------:R-:W-:Y:S05]  /*66b0*/  BSYNC B1 ;  /* 0x0000000000017941 */ /* 0x000fea0003800000 */
.L_x_265:
        /* <DEDUP_REMOVED lines=8> */
.L_x_268:
[----:B------:R-:W-:Y:S05]  /*6740*/  BSYNC B1 ;  /* 0x0000000000017941 */ /* 0x000fea0003800000 */
.L_x_267:
        /* <DEDUP_REMOVED lines=8> */
.L_x_270:
[----:B------:R-:W-:Y:S05]  /*67d0*/  BSYNC B1 ;  /* 0x0000000000017941 */ /* 0x000fea0003800000 */
.L_x_269:
[----:B0----5:R-:W-:Y:S01]  /*67e0*/  FMUL R13, R152, R157 ;  /* 0x0000009d980d7220 */ /* 0x021fe20000400000 */
[----:B------:R-:W-:Y:S01]  /*67f0*/  ISETP.GT.AND P0, PT, R0, RZ, P2 ;  /* 0x000000ff0000720c */ /* 0x000fe20001704270 */
[----:B------:R-:W-:Y:S02]  /*6800*/  BSSY B1, `(.L_x_271) ;  /* 0x0000005000017945 */ /* 0x000fe40003800000 */
[----:B------:R-:W-:-:S05]  /*6810*/  FFMA R13, R140, R156, R13 ;  /* 0x0000009c8c0d7223 */ /* 0x000fca000000000d */
[----:B------:R0:W-:Y:S05]  /*6820*/  @P3 STG.E desc[UR36][R4.64+0x3a0], R13 ;  /* 0x0003a00d04003986 */ /* 0x0001ea000c101924 */
[----:B------:R-:W-:Y:S05]  /*6830*/  @!P0 BRA `(.L_x_272) ;  /* 0x0000000000048947 */ /* 0x000fea0003800000 */
[----:B------:R0:W5:Y:S02]  /*6840*/  LDG.E.LTC128B R152, desc[UR36][R6.64+0x3a4] ;  /* 0x0003a42406987981 */ /* 0x000164000c1e1920 */
.L_x_272:
[----:B------:R-:W-:Y:S05]  /*6850*/  BSYNC B1 ;  /* 0x0000000000017941 */ /* 0x000fea0003800000 */
.L_x_271:
[----:B-----5:R-:W-:Y:S01]  /*6860*/  FMUL R12, R152, R157 ;  /* 0x0000009d980c7220 */ /* 0x020fe20000400000 */
[----:B------:R-:W-:Y:S01]  /*6870*/  ISETP.GT.AND P1, PT, R0, 0x8, P1 ;  /* 0x000000080000780c */ /* 0x000fe20000f24270 */
[----:B------:R-:W-:Y:S02]  /*6880*/  BSSY B1, `(.L_x_273) ;  /* 0x0000005000017945 */ /* 0x000fe40003800000 */
[----:B------:R-:W-:-:S05]  /*6890*/  FFMA R141, R141, R156, R12 ;  /* 0x0000009c8d8d7223 */ /* 0x000fca000000000c */
[----:B------:R0:W-:Y:S05]  /*68a0*/  @P0 STG.E desc[UR36][R4.64+0x3a4], R141 ;  /* 0x0003a48d04000986 */ /* 0x0001ea000c101924 */
[----:B------:R-:W-:Y:S05]  /*68b0*/  @!P1 BRA `(.L_x_274) ;  /* 0x0000000000049947 */ /* 0x000fea0003800000 */
[----:B------:R0:W5:Y:S02]  /*68c0*/  LDG.E.LTC128B R152, desc[UR36][R8.64+0x3a0] ;  /* 0x0003a02408987981 */ /* 0x000164000c1e1920 */
.L_x_274:
[----:B------:R-:W-:Y:S05]  /*68d0*/  BSYNC B1 ;  /* 0x0000000000017941 */ /* 0x000fea0003800000 */
.L_x_273:
        /* <DEDUP_REMOVED lines=8> */
.L_x_276:
[----:B------:R-:W-:Y:S05]  /*6960*/  BSYNC B1 ;  /* 0x0000000000017941 */ /* 0x000fea0003800000 */
.L_x_275:
        /* <DEDUP_REMOVED lines=8> */
.L_x_278:
[----:B------:R-:W-:Y:S05]  /*69f0*/  BSYNC B1 ;  /* 0x0000000000017941 */ /* 0x000fea0003800000 */
.L_x_277:
[----:B0----5:R-:W-:Y:S01]  /*6a00*/  FMUL R13, R152, R157 ;  /* 0x0000009d980d7220 */ /* 0x021fe20000400000 */
[----:B------:R-:W-:Y:S01]  /*6a10*/  ISETP.GT.AND P2, PT, R0, RZ, P1 ;  /* 0x000000ff0000720c */ /* 0x000fe20000f44270 */
[----:B------:R-:W-:Y:S02]  /*6a20*/  BSSY B1, `(.L_x_279) ;  /* 0x0000005000017945 */ /* 0x000fe40003800000 */
[----:B------:R-:W-:-:S05]  /*6a30*/  FFMA R13, R144, R156, R13 ;  /* 0x0000009c900d7223 */ /* 0x000fca000000000d */
[----:B------:R0:W-:Y:S05]  /*6a40*/  @P3 STG.E desc[UR36][R4.64+0x3c0], R13 ;  /* 0x0003c00d04003986 */ /* 0x0001ea000c101924 */
[----:B------:R-:W-:Y:S05]  /*6a50*/  @!P2 BRA `(.L_x_280) ;  /* 0x000000000004a947 */ /* 0x000fea0003800000 */
[----:B------:R0:W5:Y:S02]  /*6a60*/  LDG.E.LTC128B R152, desc[UR36][R6.64+0x3c4] ;  /* 0x0003c42406987981 */ /* 0x000164000c1e1920 */
.L_x_280:
[----:B------:R-:W-:Y:S05]  /*6a70*/  BSYNC B1 ;  /* 0x0000000000017941 */ /* 0x000fea0003800000 */
.L_x_279:
[----:B-----5:R-:W-:Y:S01]  /*6a80*/  FMUL R12, R152, R157 ;  /* 0x0000009d980c7220 */ /* 0x020fe20000400000 */
[----:B------:R-:W-:Y:S01]  /*6a90*/  ISETP.GT.AND P0, PT, R0, 0x8, P0 ;  /* 0x000000080000780c */ /* 0x000fe20000704270 */
[----:B------:R-:W-:Y:S02]  /*6aa0*/  BSSY B1, `(.L_x_281) ;  /* 0x0000005000017945 */ /* 0x000fe40003800000 */
[----:B------:R-:W-:-:S05]  /*6ab0*/  FFMA R145, R145, R156, R12 ;  /* 0x0000009c91917223 */ /* 0x000fca000000000c */
[----:B------:R0:W-:Y:S05]  /*6ac0*/  @P2 STG.E desc[UR36][R4.64+0x3c4], R145 ;  /* 0x0003c49104002986 */ /* 0x0001ea000c101924 */
[----:B------:R-:W-:Y:S05]  /*6ad0*/  @!P0 BRA `(.L_x_282) ;  /* 0x0000000000048947 */ /* 0x000fea0003800000 */
[----:B------:R0:W5:Y:S02]  /*6ae0*/  LDG.E.LTC128B R152, desc[UR36][R8.64+0x3c0] ;  /* 0x0003c02408987981 */ /* 0x000164000c1e1920 */
.L_x_282:
[----:B------:R-:W-:Y:S05]  /*6af0*/  BSYNC B1 ;  /* 0x0000000000017941 */ /* 0x000fea0003800000 */
.L_x_281:
        /* <DEDUP_REMOVED lines=8> */
.L_x_284:
[----:B------:R-:W-:Y:S05]  /*6b80*/  BSYNC B1 ;  /* 0x0000000000017941 */ /* 0x000fea0003800000 */
.L_x_283:
        /* <DEDUP_REMOVED lines=8> */
.L_x_286:
[----:B------:R-:W-:Y:S05]  /*6c10*/  BSYNC B1 ;  /* 0x0000000000017941 */ /* 0x000fea0003800000 */
.L_x_285:
[----:B-----5:R-:W-:Y:S01]  /*6c20*/  FMUL R3, R152, R157 ;  /* 0x0000009d98037220 */ /* 0x020fe20000400000 */
[----:B------:R-:W-:Y:S01]  /*6c30*/  ISETP.GT.AND P1, PT, R0, RZ, P0 ;  /* 0x000000ff0000720c */ /* 0x000fe20000724270 */
[----:B------:R-:W-:Y:S02]  /*6c40*/  BSSY B1, `(.L_x_287) ;  /* 0x0000005000017945 */ /* 0x000fe40003800000 */
[----:B------:R-:W-:-:S05]  /*6c50*/  FFMA R3, R148, R156, R3 ;  /* 0x0000009c94037223 */ /* 0x000fca0000000003 */
[----:B------:R0:W-:Y:S05]  /*6c60*/  @P3 STG.E desc[UR36][R4.64+0x3e0], R3 ;  /* 0x0003e00304003986 */ /* 0x0001ea000c101924 */
[----:B------:R-:W-:Y:S05]  /*6c70*/  @!P1 BRA `(.L_x_288) ;  /* 0x0000000000049947 */ /* 0x000fea0003800000 */
[----:B------:R0:W5:Y:S02]  /*6c80*/  LDG.E.LTC128B R152, desc[UR36][R6.64+0x3e4] ;  /* 0x0003e42406987981 */ /* 0x000164000c1e1920 */
.L_x_288:
[----:B------:R-:W-:Y:S05]  /*6c90*/  BSYNC B1 ;  /* 0x0000000000017941 */ /* 0x000fea0003800000 */
.L_x_287:
[----:B0---45:R-:W-:Y:S01]  /*6ca0*/  FMUL R6, R152, R157 ;  /* 0x0000009d98067220 */ /* 0x031fe20000400000 */
[----:B------:R-:W-:Y:S01]  /*6cb0*/  ISETP.GT.AND P2, PT, R0, 0x8, P2 ;  /* 0x000000080000780c */ /* 0x000fe20001744270 */
[----:B------:R-:W-:Y:S02]  /*6cc0*/  BSSY B1, `(.L_x_289) ;  /* 0x0000005000017945 */ /* 0x000fe40003800000 */
[----:B------:R-:W-:-:S05]  /*6cd0*/  FFMA R149, R149, R156, R6 ;  /* 0x0000009c95957223 */ /* 0x000fca0000000006 */
[----:B------:R0:W-:Y:S05]  /*6ce0*/  @P1 STG.E desc[UR36][R4.64+0x3e4], R149 ;  /* 0x0003e49504001986 */ /* 0x0001ea000c101924 */
[----:B------:R-:W-:Y:S05]  /*6cf0*/  @!P2 BRA `(.L_x_290) ;  /* 0x000000000004a947 */ /* 0x000fea0003800000 */
[----:B------:R4:W5:Y:S02]  /*6d00*/  LDG.E.LTC128B R152, desc[UR36][R8.64+0x3e0] ;  /* 0x0003e02408987981 */ /* 0x000964000c1e1920 */
.L_x_290:
[----:B------:R-:W-:Y:S05]  /*6d10*/  BSYNC B1 ;  /* 0x0000000000017941 */ /* 0x000fea0003800000 */
.L_x_289:
[----:B-----5:R-:W-:Y:S01]  /*6d20*/  FMUL R3, R152, R157 ;  /* 0x0000009d98037220 */ /* 0x020fe20000400000 */
[----:B01----:R-:W-:Y:S01]  /*6d30*/  @P2 IMAD.MOV.U32 R4, RZ, RZ, R10 ;  /* 0x000000ffff042224 */ /* 0x003fe200078e000a */
[----:B------:R-:W-:Y:S01]  /*6d40*/  ISETP.GT.AND P0, PT, R0, 0x8, P0 ;  /* 0x000000080000780c */ /* 0x000fe20000704270 */
[----:B------:R-:W-:Y:S02]  /*6d50*/  @P2 IMAD.MOV.U32 R5, RZ, RZ, R11 ;  /* 0x000000ffff052224 */ /* 0x000fe400078e000b */
[----:B------:R-:W-:Y:S01]  /*6d60*/  FFMA R3, R150, R156, R3 ;  /* 0x0000009c96037223 */ /* 0x000fe20000000003 */
[----:B------:R-:W-:Y:S04]  /*6d70*/  BSSY B1, `(.L_x_291) ;  /* 0x0000004000017945 */ /* 0x000fe80003800000 */
[----:B------:R0:W-:Y:S05]  /*6d80*/  @P2 STG.E desc[UR36][R4.64+0x3e0], R3 ;  /* 0x0003e00304002986 */ /* 0x0001ea000c101924 */
[----:B------:R-:W-:Y:S05]  /*6d90*/  @!P0 BRA `(.L_x_292) ;  /* 0x0000000000048947 */ /* 0x000fea0003800000 */
[----:B------:R1:W5:Y:S02]  /*6da0*/  LDG.E.LTC128B R152, desc[UR36][R8.64+0x3e4] ;  /* 0x0003e42408987981 */ /* 0x000364000c1e1920 */
.L_x_292:
[----:B------:R-:W-:Y:S05]  /*6db0*/  BSYNC B1 ;  /* 0x0000000000017941 */ /* 0x000fea0003800000 */
.L_x_291:
[----:B-----5:R-:W-:-:S04]  /*6dc0*/  FMUL R152, R152, R157 ;  /* 0x0000009d98987220 */ /* 0x020fc80000400000 */
[----:B------:R-:W-:Y:S01]  /*6dd0*/  FFMA R151, R151, R156, R152 ;  /* 0x0000009c97977223 */ /* 0x000fe20000000098 */
[----:B------:R-:W-:Y:S06]  /*6de0*/  @!P0 BRA `(.L_x_293) ;  /* 0x0000001c00208947 */ /* 0x000fec0003800000 */
[----:B------:R0:W-:Y:S01]  /*6df0*/  STG.E desc[UR36][R10.64+0x3e4], R151 ;  /* 0x0003e4970a007986 */ /* 0x0001e2000c101924 */
[----:B------:R-:W-:Y:S05]  /*6e00*/  BRA `(.L_x_293) ;  /* 0x0000001c00187947 */ /* 0x000fea0003800000 */
.L_x_40:
[----:B------:R-:W-:Y:S01]  /*6e10*/  ISETP.GT.AND P3, PT, R3, 0x1, PT ;  /* 0x000000010300780c */ /* 0x000fe20003f64270 */
[----:B------:R-:W-:Y:S01]  /*6e20*/  ULDC.64 UR4, c[0x0][0x5c0] ;  /* 0x0001700000047ab9 */ /* 0x000fe20000000a00 */
[-C--:B------:R-:W-:Y:S01]  /*6e30*/  FMUL R9, R24, R156.reuse ;  /* 0x0000009c18097220 */ /* 0x080fe20000400000 */
[----:B------:R-:W-:Y:S01]  /*6e40*/  LEA R4, P1, R162, UR4, 0x2 ;  /* 0x00000004a2047c11 */ /* 0x000fe2000f8210ff */
[-C--:B------:R-:W-:Y:S01]  /*6e50*/  FMUL R25, R25, R156.reuse ;  /* 0x0000009c19197220 */ /* 0x080fe20000400000 */
[----:B------:R-:W-:Y:S01]  /*6e60*/  ISETP.GT.AND P2, PT, R0, RZ, P3 ;  /* 0x000000ff0000720c */ /* 0x000fe20001f44270 */
[-C--:B------:R-:W-:Y:S01]  /*6e70*/  FMUL R27, R27, R156.reuse ;  /* 0x0000009c1b1b7220 */ /* 0x080fe20000400000 */
[----:B------:R-:W-:Y:S01]  /*6e80*/  LEA.HI.X R5, R162, UR5, R169, 0x2, P1 ;  /* 0x00000005a2057c11 */ /* 0x000fe200088f14a9 */
[-C--:B------:R-:W-:Y:S01]  /*6e90*/  FMUL R29, R29, R156.reuse ;  /* 0x0000009c1d1d7220 */ /* 0x080fe20000400000 */
[----:B------:R-:W-:Y:S01]  /*6ea0*/  ISETP.GT.AND P0, PT, R0, 0x8, P0 ;  /* 0x000000080000780c */ /* 0x000fe20000704270 */
[-C--:B------:R-:W-:Y:S01]  /*6eb0*/  FMUL R31, R31, R156.reuse ;  /* 0x0000009c1f1f7220 */ /* 0x080fe20000400000 */
[----:B------:R-:W-:Y:S01]  /*6ec0*/  ISETP.GT.AND P5, PT, R3, 0x8, PT ;  /* 0x000000080300780c */ /* 0x000fe20003fa4270 */
[----:B------:R0:W-:Y:S01]  /*6ed0*/  @P4 STG.E desc[UR36][R4.64], R9 ;  /* 0x0000000904004986 */ /* 0x0001e2000c101924 */
[C---:B------:R-:W-:Y:S01]  /*6ee0*/  SHF.L.U64.HI R11, R10.reuse, 0x5, R11 ;  /* 0x000000050a0b7819 */ /* 0x040fe2000001020b */
[----:B------:R-:W-:Y:S01]  /*6ef0*/  FMUL R33, R33, R156 ;  /* 0x0000009c21217220 */ /* 0x000fe20000400000 */
[----:B------:R-:W-:Y:S01]  /*6f00*/  LEA R6, P1, R10, R4, 0x5 ;  /* 0x000000040a067211 */ /* 0x000fe200078228ff */
[-C--:B------:R-:W-:Y:S01]  /*6f10*/  FMUL R35, R35, R156.reuse ;  /* 0x0000009c23237220 */ /* 0x080fe20000400000 */
[C---:B------:R-:W-:Y:S01]  /*6f20*/  ISETP.GT.AND P3, PT, R0.reuse, 0x8, P3 ;  /* 0x000000080000780c */ /* 0x040fe20001f64270 */
[----:B------:R-:W-:Y:S01]  /*6f30*/  @P2 STG.E desc[UR36][R4.64+0x4], R25 ;  /* 0x0000041904002986 */ /* 0x000fe2000c101924 */
[----:B------:R-:W-:Y:S01]  /*6f40*/  ISETP.GT.AND P4, PT, R3, 0x9, PT ;  /* 0x000000090300780c */ /* 0x000fe20003f84270 */
[----:B------:R-:W-:Y:S01]  /*6f50*/  IMAD.X R7, R11, 0x1, R5, P1 ;  /* 0x000000010b077824 */ /* 0x000fe200008e0605 */
[----:B------:R-:W-:Y:S01]  /*6f60*/  ISETP.GT.AND P2, PT, R0, RZ, P5 ;  /* 0x000000ff0000720c */ /* 0x000fe20002f44270 */
[-C--:B------:R-:W-:Y:S01]  /*6f70*/  FMUL R11, R28, R156.reuse ;  /* 0x0000009c1c0b7220 */ /* 0x080fe20000400000 */
[----:B------:R-:W-:Y:S01]  /*6f80*/  ISETP.GT.AND P1, PT, R0, RZ, P4 ;  /* 0x000000ff0000720c */ /* 0x000fe20002724270 */
[-C--:B0-----:R-:W-:Y:S01]  /*6f90*/  FMUL R9, R26, R156.reuse ;  /* 0x0000009c1a097220 */ /* 0x081fe20000400000 */
[C---:B------:R-:W-:Y:S01]  /*6fa0*/  ISETP.GT.AND P4, PT, R0.reuse, 0x8, P4 ;  /* 0x000000080000780c */ /* 0x040fe20002784270 */
[-C--:B------:R-:W-:Y:S01]  /*6fb0*/  FMUL R37, R37, R156.reuse ;  /* 0x0000009c25257220 */ /* 0x080fe20000400000 */
[-C--:B------:R-:W-:Y:S01]  /*6fc0*/  FMUL R39, R39, R156.reuse ;  /* 0x0000009c27277220 */ /* 0x080fe20000400000 */
[-C--:B------:R-:W-:Y:S01]  /*6fd0*/  FMUL R41, R41, R156.reuse ;  /* 0x0000009c29297220 */ /* 0x080fe20000400000 */
[----:B------:R0:W-:Y:S01]  /*6fe0*/  @P0 STG.E desc[UR36][R6.64], R9 ;  /* 0x0000000906000986 */ /* 0x0001e2000c101924 */
[C---:B------:R-:W-:Y:S01]  /*6ff0*/  ISETP.GT.AND P0, PT, R0.reuse, 0x8, P5 ;  /* 0x000000080000780c */ /* 0x040fe20002f04270 */
[-C--:B------:R-:W-:Y:S01]  /*7000*/  FMUL R43, R43, R156.reuse ;  /* 0x0000009c2b2b7220 */ /* 0x080fe20000400000 */
[C---:B------:R-:W-:Y:S01]  /*7010*/  ISETP.GT.AND P5, PT, R3.reuse, 0x10, PT ;  /* 0x000000100300780c */ /* 0x040fe20003fa4270 */
[----:B------:R-:W-:Y:S01]  /*7020*/  @P3 STG.E desc[UR36][R6.64+0x4], R27 ;  /* 0x0000041b06003986 */ /* 0x000fe2000c101924 */
[----:B------:R-:W-:Y:S01]  /*7030*/  ISETP.GT.AND P3, PT, R3, 0x11, PT ;  /* 0x000000110300780c */ /* 0x000fe20003f64270 */
[-C--:B------:R-:W-:Y:S01]  /*7040*/  FMUL R45, R45, R156.reuse ;  /* 0x0000009c2d2d7220 */ /* 0x080fe20000400000 */
[-C--:B------:R-:W-:Y:S01]  /*7050*/  FMUL R47, R47, R156.reuse ;  /* 0x0000009c2f2f7220 */ /* 0x080fe20000400000 */
[----:B------:R1:W-:Y:S01]  /*7060*/  @P2 STG.E desc[UR36][R4.64+0x20], R11 ;  /* 0x0000200b04002986 */ /* 0x0003e2000c101924 */
[----:B------:R-:W-:Y:S01]  /*7070*/  ISETP.GT.AND P2, PT, R0, RZ, P5 ;  /* 0x000000ff0000720c */ /* 0x000fe20002f44270 */
[-C--:B------:R-:W-:Y:S01]  /*7080*/  FMUL R49, R49, R156.reuse ;  /* 0x0000009c31317220 */ /* 0x080fe20000400000 */
[-C--:B------:R-:W-:Y:S01]  /*7090*/  FMUL R51, R51, R156.reuse ;  /* 0x0000009c33337220 */ /* 0x080fe20000400000 */
[----:B------:R-:W-:Y:S01]  /*70a0*/  @P1 STG.E desc[UR36][R4.64+0x24], R29 ;  /* 0x0000241d04001986 */ /* 0x000fe2000c101924 */
[-C--:B0-----:R-:W-:Y:S01]  /*70b0*/  FMUL R9, R30, R156.reuse ;  /* 0x0000009c1e097220 */ /* 0x081fe20000400000 */
[C---:B------:R-:W-:Y:S01]  /*70c0*/  ISETP.GT.AND P1, PT, R0.reuse, RZ, P3 ;  /* 0x000000ff0000720c */ /* 0x040fe20001f24270 */
[-C--:B------:R-:W-:Y:S01]  /*70d0*/  FMUL R53, R53, R156.reuse ;  /* 0x0000009c35357220 */ /* 0x080fe20000400000 */
[C---:B------:R-:W-:Y:S01]  /*70e0*/  ISETP.GT.AND P3, PT, R0.reuse, 0x8, P3 ;  /* 0x000000080000780c */ /* 0x040fe20001f64270 */
[-C--:B------:R-:W-:Y:S01]  /*70f0*/  FMUL R55, R55, R156.reuse ;  /* 0x0000009c37377220 */ /* 0x080fe20000400000 */
[----:B------:R0:W-:Y:S01]  /*7100*/  @P0 STG.E desc[UR36][R6.64+0x20], R9 ;  /* 0x0000200906000986 */ /* 0x0001e2000c101924 */
[----:B------:R-:W-:Y:S01]  /*7110*/  ISETP.GT.AND P0, PT, R0, 0x8, P5 ;  /* 0x000000080000780c */ /* 0x000fe20002f04270 */
[-C--:B-1----:R-:W-:Y:S01]  /*7120*/  FMUL R11, R32, R156.reuse ;  /* 0x0000009c200b7220 */ /* 0x082fe20000400000 */
        /* <DEDUP_REMOVED lines=143> */
[----:B-1----:R-:W-:Y:S01]  /*7a20*/  FMUL R11, R64, R156 ;  /* 0x0000009c400b7220 */ /* 0x002fe20000400000 */
[C---:B------:R-:W-:Y:S01]  /*7a30*/  ISETP.GT.AND P5, PT, R3.reuse, 0x58, PT ;  /* 0x000000580300780c */ /* 0x040fe20003fa4270 */
[----:B------:R-:W-:Y:S01]  /*7a40*/  @P4 STG.E desc[UR36][R6.64+0x124], R63 ;  /* 0x0001243f06004986 */ /* 0x000fe2000c101924 */
[----:B------:R-:W-:-:S03]  /*7a50*/  ISETP.GT.AND P4, PT, R3, 0x59, PT ;  /* 0x000000590300780c */ /* 0x000fc60003f84270 */
[----:B------:R1:W-:Y:S01]  /*7a60*/  @P2 STG.E desc[UR36][R4.64+0x140], R11 ;  /* 0x0001400b04002986 */ /* 0x0003e2000c101924 */
[----:B------:R-:W-:-:S03]  /*7a70*/  ISETP.GT.AND P2, PT, R0, RZ, P5 ;  /* 0x000000ff0000720c */ /* 0x000fc60002f44270 */
[----:B------:R-:W-:Y:S01]  /*7a80*/  @P1 STG.E desc[UR36][R4.64+0x144], R65 ;  /* 0x0001444104001986 */ /* 0x000fe2000c101924 */
[-C--:B0-----:R-:W-:Y:S01]  /*7a90*/  FMUL R9, R66, R156.reuse ;  /* 0x0000009c42097220 */ /* 0x081fe20000400000 */
[C---:B------:R-:W-:Y:S02]  /*7aa0*/  ISETP.GT.AND P1, PT, R0.reuse, RZ, P4 ;  /* 0x000000ff0000720c */ /* 0x040fe40002724270 */
[C---:B------:R-:W-:Y:S02]  /*7ab0*/  ISETP.GT.AND P4, PT, R0.reuse, 0x8, P4 ;  /* 0x000000080000780c */ /* 0x040fe40002784270 */
        /* <DEDUP_REMOVED lines=93> */
[----:B------:R-:W-:Y:S01]  /*8090*/  ISETP.GT.AND P1, PT, R0, RZ, P4 ;  /* 0x000000ff0000720c */ /* 0x000fe20002724270 */
[----:B0-----:R-:W-:Y:S01]  /*80a0*/  FMUL R9, R98, R156 ;  /* 0x0000009c62097220 */ /* 0x001fe20000400000 */
[----:B------:R-:W-:-:S04]  /*80b0*/  ISETP.GT.AND P4, PT, R0, 0x8, P4 ;  /* 0x000000080000780c */ /* 0x000fc80002784270 */
[----:B------:R0:W-:Y:S01]  /*80c0*/  @P0 STG.E desc[UR36][R6.64+0x240], R9 ;  /* 0x0002400906000986 */ /* 0x0001e2000c101924 */
[----:B-1----:R-:W-:Y:S01]  /*80d0*/  FMUL R11, R100, R156 ;  /* 0x0000009c640b7220 */ /* 0x002fe20000400000 */
[----:B------:R-:W-:Y:S02]  /*80e0*/  ISETP.GT.AND P0, PT, R0, 0x8, P5 ;  /* 0x000000080000780c */ /* 0x000fe40002f04270 */
[----:B------:R-:W-:Y:S01]  /*80f0*/  @P3 STG.E desc[UR36][R6.64+0x244], R99 ;  /* 0x0002446306003986 */ /* 0x000fe2000c101924 */
[----:B------:R-:W-:-:S03]  /*8100*/  ISETP.GT.AND P5, PT, R3, 0xa0, PT ;  /* 0x000000a00300780c */ /* 0x000fc60003fa4270 */
[----:B------:R1:W-:Y:S01]  /*8110*/  @P2 STG.E desc[UR36][R4.64+0x260], R11 ;  /* 0x0002600b04002986 */ /* 0x0003e2000c101924 */
[----:B------:R-:W-:Y:S02]  /*8120*/  ISETP.GT.AND P2, PT, R3, 0xa1, PT ;  /* 0x000000a10300780c */ /* 0x000fe40003f44270 */
[C---:B------:R-:W-:Y:S01]  /*8130*/  ISETP.GT.AND P3, PT, R0.reuse, RZ, P5 ;  /* 0x000000ff0000720c */ /* 0x040fe20002f64270 */
[----:B------:R-:W-:Y:S01]  /*8140*/  @P1 STG.E desc[UR36][R4.64+0x264], R101 ;  /* 0x0002646504001986 */ /* 0x000fe2000c101924 */
[----:B------:R-:W-:Y:S01]  /*8150*/  ISETP.GT.AND P1, PT, R0, RZ, P2 ;  /* 0x000000ff0000720c */ /* 0x000fe20001724270 */
[----:B0-----:R-:W-:Y:S01]  /*8160*/  FMUL R9, R102, R156 ;  /* 0x0000009c66097220 */ /* 0x001fe20000400000 */
[----:B------:R-:W-:-:S04]  /*8170*/  ISETP.GT.AND P2, PT, R0, 0x8, P2 ;  /* 0x000000080000780c */ /* 0x000fc80001744270 */
[----:B------:R0:W-:Y:S01]  /*8180*/  @P0 STG.E desc[UR36][R6.64+0x260], R9 ;  /* 0x0002600906000986 */ /* 0x0001e2000c101924 */
[----:B-1----:R-:W-:Y:S01]  /*8190*/  FMUL R11, R104, R156 ;  /* 0x0000009c680b7220 */ /* 0x002fe20000400000 */
[----:B------:R-:W-:Y:S02]  /*81a0*/  ISETP.GT.AND P0, PT, R0, 0x8, P5 ;  /* 0x000000080000780c */ /* 0x000fe40002f04270 */
[----:B------:R-:W-:Y:S04]  /*81b0*/  @P4 STG.E desc[UR36][R6.64+0x264], R103 ;  /* 0x0002646706004986 */ /* 0x000fe8000c101924 */
[----:B------:R1:W-:Y:S01]  /*81c0*/  @P3 STG.E desc[UR36][R4.64+0x280], R11 ;  /* 0x0002800b04003986 */ /* 0x0003e2000c101924 */
[----:B------:R-:W-:-:S03]  /*81d0*/  ISETP.GT.AND P3, PT, R3, 0xa8, PT ;  /* 0x000000a80300780c */ /* 0x000fc60003f64270 */
[----:B------:R-:W-:Y:S01]  /*81e0*/  @P1 STG.E desc[UR36][R4.64+0x284], R105 ;  /* 0x0002846904001986 */ /* 0x000fe2000c101924 */
[----:B------:R-:W-:Y:S01]  /*81f0*/  ISETP.GT.AND P1, PT, R3, 0xa9, PT ;  /* 0x000000a90300780c */ /* 0x000fe20003f24270 */
[-C--:B0-----:R-:W-:Y:S01]  /*8200*/  FMUL R9, R106, R156.reuse ;  /* 0x0000009c6a097220 */ /* 0x081fe20000400000 */
[C---:B------:R-:W-:Y:S02]  /*8210*/  ISETP.GT.AND P5, PT, R0.reuse, RZ, P3 ;  /* 0x000000ff0000720c */ /* 0x040fe40001fa4270 */
[----:B------:R-:W-:Y:S02]  /*8220*/  ISETP.GT.AND P4, PT, R0, RZ, P1 ;  /* 0x000000ff0000720c */ /* 0x000fe40000f84270 */
[----:B------:R0:W-:Y:S01]  /*8230*/  @P0 STG.E desc[UR36][R6.64+0x280], R9 ;  /* 0x0002800906000986 */ /* 0x0001e2000c101924 */
[----:B-1----:R-:W-:Y:S01]  /*8240*/  FMUL R11, R108, R156 ;  /* 0x0000009c6c0b7220 */ /* 0x002fe20000400000 */
[C---:B------:R-:W-:Y:S02]  /*8250*/  ISETP.GT.AND P3, PT, R0.reuse, 0x8, P3 ;  /* 0x000000080000780c */ /* 0x040fe40001f64270 */
[----:B------:R-:W-:Y:S01]  /*8260*/  @P2 STG.E desc[UR36][R6.64+0x284], R107 ;  /* 0x0002846b06002986 */ /* 0x000fe2000c101924 */
[----:B------:R-:W-:-:S02]  /*8270*/  ISETP.GT.AND P1, PT, R0, 0x8, P1 ;  /* 0x000000080000780c */ /* 0x000fc40000f24270 */
[C---:B------:R-:W-:Y:S02]  /*8280*/  ISETP.GT.AND P0, PT, R3.reuse, 0xb0, PT ;  /* 0x000000b00300780c */ /* 0x040fe40003f04270 */
[C---:B------:R-:W-:Y:S01]  /*8290*/  ISETP.GT.AND P2, PT, R3.reuse, 0xb1, PT ;  /* 0x000000b10300780c */ /* 0x040fe20003f44270 */
[----:B------:R1:W-:Y:S01]  /*82a0*/  @P5 STG.E desc[UR36][R4.64+0x2a0], R11 ;  /* 0x0002a00b04005986 */ /* 0x0003e2000c101924 */
[----:B------:R-:W-:Y:S01]  /*82b0*/  ISETP.GT.AND P5, PT, R0, RZ, P0 ;  /* 0x000000ff0000720c */ /* 0x000fe200007a4270 */
[-C--:B0-----:R-:W-:Y:S01]  /*82c0*/  FMUL R9, R110, R156.reuse ;  /* 0x0000009c6e097220 */ /* 0x081fe20000400000 */
[C---:B------:R-:W-:Y:S01]  /*82d0*/  ISETP.GT.AND P0, PT, R0.reuse, 0x8, P0 ;  /* 0x000000080000780c */ /* 0x040fe20000704270 */
[----:B------:R-:W-:Y:S01]  /*82e0*/  @P4 STG.E desc[UR36][R4.64+0x2a4], R109 ;  /* 0x0002a46d04004986 */ /* 0x000fe2000c101924 */
[C---:B------:R-:W-:Y:S02]  /*82f0*/  ISETP.GT.AND P4, PT, R0.reuse, RZ, P2 ;  /* 0x000000ff0000720c */ /* 0x040fe40001784270 */
[----:B------:R-:W-:Y:S01]  /*8300*/  ISETP.GT.AND P2, PT, R0, 0x8, P2 ;  /* 0x000000080000780c */ /* 0x000fe20001744270 */
[----:B------:R0:W-:Y:S01]  /*8310*/  @P3 STG.E desc[UR36][R6.64+0x2a0], R9 ;  /* 0x0002a00906003986 */ /* 0x0001e2000c101924 */
[----:B------:R-:W-:Y:S01]  /*8320*/  ISETP.GT.AND P3, PT, R3, 0xb9, PT ;  /* 0x000000b90300780c */ /* 0x000fe20003f64270 */
[----:B-1----:R-:W-:-:S02]  /*8330*/  FMUL R11, R112, R156 ;  /* 0x0000009c700b7220 */ /* 0x002fc40000400000 */
[----:B------:R-:W-:Y:S01]  /*8340*/  @P1 STG.E desc[UR36][R6.64+0x2a4], R111 ;  /* 0x0002a46f06001986 */ /* 0x000fe2000c101924 */
[----:B------:R-:W-:-:S03]  /*8350*/  ISETP.GT.AND P1, PT, R3, 0xb8, PT ;  /* 0x000000b80300780c */ /* 0x000fc60003f24270 */
[----:B------:R1:W-:Y:S01]  /*8360*/  @P5 STG.E desc[UR36][R4.64+0x2c0], R11 ;  /* 0x0002c00b04005986 */ /* 0x0003e2000c101924 */
[----:B------:R-:W-:Y:S01]  /*8370*/  ISETP.GT.AND P5, PT, R0, RZ, P1 ;  /* 0x000000ff0000720c */ /* 0x000fe20000fa4270 */
[-C--:B0-----:R-:W-:Y:S02]  /*8380*/  FMUL R9, R114, R156.reuse ;  /* 0x0000009c72097220 */ /* 0x081fe40000400000 */
[----:B------:R-:W-:Y:S01]  /*8390*/  @P4 STG.E desc[UR36][R4.64+0x2c4], R113 ;  /* 0x0002c47104004986 */ /* 0x000fe2000c101924 */
[C---:B------:R-:W-:Y:S02]  /*83a0*/  ISETP.GT.AND P4, PT, R0.reuse, RZ, P3 ;  /* 0x000000ff0000720c */ /* 0x040fe40001f84270 */
[C---:B------:R-:W-:Y:S01]  /*83b0*/  ISETP.GT.AND P1, PT, R0.reuse, 0x8, P1 ;  /* 0x000000080000780c */ /* 0x040fe20000f24270 */
[----:B------:R0:W-:Y:S01]  /*83c0*/  @P0 STG.E desc[UR36][R6.64+0x2c0], R9 ;  /* 0x0002c00906000986 */ /* 0x0001e2000c101924 */
[C---:B------:R-:W-:Y:S02]  /*83d0*/  ISETP.GT.AND P0, PT, R3.reuse, 0xc0, PT ;  /* 0x000000c00300780c */ /* 0x040fe40003f04270 */
[----:B------:R-:W-:Y:S01]  /*83e0*/  ISETP.GT.AND P3, PT, R0, 0x8, P3 ;  /* 0x000000080000780c */ /* 0x000fe20001f64270 */
[----:B-1----:R-:W-:Y:S01]  /*83f0*/  FMUL R11, R116, R156 ;  /* 0x0000009c740b7220 */ /* 0x002fe20000400000 */
        /* <DEDUP_REMOVED lines=69> */
[----:B------:R-:W-:Y:S02]  /*8850*/  ISETP.GT.AND P3, PT, R0, 0x8, P3 ;  /* 0x000000080000780c */ /* 0x000fe40001f64270 */
[C---:B------:R-:W-:Y:S01]  /*8860*/  ISETP.GT.AND P0, PT, R3.reuse, 0xf0, PT ;  /* 0x000000f00300780c */ /* 0x040fe20003f04270 */
        /* <DEDUP_REMOVED lines=12> */
[-C--:B-1----:R-:W-:Y:S01]  /*8930*/  FMUL R11, R144, R156.reuse ;  /* 0x0000009c900b7220 */ /* 0x082fe20000400000 */
[----:B------:R-:W-:Y:S01]  /*8940*/  @P3 STG.E desc[UR36][R6.64+0x3a4], R143 ;  /* 0x0003a48f06003986 */ /* 0x000fe2000c101924 */
[----:B------:R-:W-:Y:S01]  /*8950*/  ISETP.GT.AND P3, PT, R3, 0xf8, PT ;  /* 0x000000f80300780c */ /* 0x000fe20003f64270 */
[----:B------:R-:W-:-:S02]  /*8960*/  FMUL R3, R146, R156 ;  /* 0x0000009c92037220 */ /* 0x000fc40000400000 */
[----:B------:R1:W-:Y:S01]  /*8970*/  @P5 STG.E desc[UR36][R4.64+0x3c0], R11 ;  /* 0x0003c00b04005986 */ /* 0x0003e2000c101924 */
[C---:B------:R-:W-:Y:S02]  /*8980*/  ISETP.GT.AND P5, PT, R0.reuse, RZ, P3 ;  /* 0x000000ff0000720c */ /* 0x040fe40001fa4270 */
[C---:B------:R-:W-:Y:S01]  /*8990*/  ISETP.GT.AND P3, PT, R0.reuse, 0x8, P3 ;  /* 0x000000080000780c */ /* 0x040fe20001f64270 */
[----:B------:R-:W-:Y:S01]  /*89a0*/  @P4 STG.E desc[UR36][R4.64+0x3c4], R145 ;  /* 0x0003c49104004986 */ /* 0x000fe2000c101924 */
[----:B------:R-:W-:Y:S01]  /*89b0*/  ISETP.GT.AND P4, PT, R0, RZ, P1 ;  /* 0x000000ff0000720c */ /* 0x000fe20000f84270 */
[-C--:B0-----:R-:W-:Y:S01]  /*89c0*/  FMUL R9, R148, R156.reuse ;  /* 0x0000009c94097220 */ /* 0x081fe20000400000 */
[----:B------:R-:W-:Y:S01]  /*89d0*/  ISETP.GT.AND P1, PT, R0, 0x8, P1 ;  /* 0x000000080000780c */ /* 0x000fe20000f24270 */
[----:B------:R-:W-:Y:S04]  /*89e0*/  @P0 STG.E desc[UR36][R6.64+0x3c0], R3 ;  /* 0x0003c00306000986 */ /* 0x000fe8000c101924 */
[----:B------:R-:W-:Y:S01]  /*89f0*/  @P2 STG.E desc[UR36][R6.64+0x3c4], R147 ;  /* 0x0003c49306002986 */ /* 0x000fe2000c101924 */
[----:B-1----:R-:W-:-:S03]  /*8a00*/  FMUL R11, R150, R156 ;  /* 0x0000009c960b7220 */ /* 0x002fc60000400000 */
[----:B------:R-:W-:Y:S04]  /*8a10*/  @P5 STG.E desc[UR36][R4.64+0x3e0], R9 ;  /* 0x0003e00904005986 */ /* 0x000fe8000c101924 */
[----:B------:R0:W-:Y:S02]  /*8a20*/  @P4 STG.E desc[UR36][R4.64+0x3e4], R149 ;  /* 0x0003e49504004986 */ /* 0x0001e4000c101924 */
[----:B0-----:R-:W-:Y:S02]  /*8a30*/  @P3 IMAD.MOV.U32 R4, RZ, RZ, R6 ;  /* 0x000000ffff043224 */ /* 0x001fe400078e0006 */
[----:B------:R-:W-:-:S05]  /*8a40*/  @P3 IMAD.MOV.U32 R5, RZ, RZ, R7 ;  /* 0x000000ffff053224 */ /* 0x000fca00078e0007 */
[----:B------:R0:W-:Y:S04]  /*8a50*/  @P3 STG.E desc[UR36][R4.64+0x3e0], R11 ;  /* 0x0003e00b04003986 */ /* 0x0001e8000c101924 */
[----:B------:R0:W-:Y:S02]  /*8a60*/  @P1 STG.E desc[UR36][R6.64+0x3e4], R151 ;  /* 0x0003e49706001986 */ /* 0x0001e4000c101924 */
.L_x_293:
[----:B------:R-:W-:Y:S05]  /*8a70*/  BSYNC B0 ;  /* 0x0000000000007941 */ /* 0x000fea0003800000 */
.L_x_39:
[----:B------:R-:W-:Y:S01]  /*8a80*/  ULDC UR4, c[0x0][0xc] ;  /* 0x0000030000047ab9 */ /* 0x000fe20000000800 */
[----:B------:R-:W-:Y:S01]  /*8a90*/  ULDC UR5, c[0x0][0x10] ;  /* 0x0000040000057ab9 */ /* 0x000fe20000000800 */
[----:B0-----:R-:W0:Y:S01]  /*8aa0*/  LDC R3, c[0x0][0x14] ;  /* 0x00000500ff037b82 */ /* 0x001e220000000800 */
[----:B------:R-:W-:Y:S01]  /*8ab0*/  UIMAD.WIDE.U32 UR4, UR4, UR5, URZ ;  /* 0x00000005040472a5 */ /* 0x000fe2000f8e003f */
[----:B------:R-:W-:Y:S01]  /*8ac0*/  PRMT R0, RZ, 0x7610, R0 ;  /* 0x00007610ff007816 */ /* 0x000fe20000000000 */
[----:B------:R-:W-:Y:S02]  /*8ad0*/  IMAD.MOV.U32 R152, RZ, RZ, -0x1 ;  /* 0xffffffffff987424 */ /* 0x000fe400078e00ff */
[----:B------:R-:W-:Y:S02]  /*8ae0*/  IMAD.MOV.U32 R153, RZ, RZ, -0x1 ;  /* 0xffffffffff997424 */ /* 0x000fe400078e00ff */
[----:B0-----:R-:W-:-:S04]  /*8af0*/  IMAD.WIDE.U32 R16, R3, UR4, R16 ;  /* 0x0000000403107c25 */ /* 0x001fc8000f8e0010 */
[----:B------:R-:W-:Y:S01]  /*8b00*/  IMAD R3, R3, UR5, RZ ;  /* 0x0000000503037c24 */ /* 0x000fe2000f8e02ff */
[----:B------:R-:W-:Y:S02]  /*8b10*/  ULDC.64 UR4, c[0x0][0x650] ;  /* 0x0001940000047ab9 */ /* 0x000fe40000000a00 */
[----:B------:R-:W-:Y:S01]  /*8b20*/  ISETP.GE.U32.AND P0, PT, R16, UR4, PT ;  /* 0x0000000410007c0c */ /* 0x000fe2000bf06070 */
[----:B------:R-:W-:-:S05]  /*8b30*/  IMAD.IADD R17, R17, 0x1, R3 ;  /* 0x0000000111117824 */ /* 0x000fca00078e0203 */
[----:B------:R-:W-:-:S13]  /*8b40*/  ISETP.GE.U32.AND.EX P0, PT, R17, UR5, PT, P0 ;  /* 0x0000000511007c0c */ /* 0x000fda000bf06100 */
[----:B------:R-:W-:Y:S05]  /*8b50*/  @P0 BRA `(.L_x_294) ;  /* 0x0000000400640947 */ /* 0x000fea0003800000 */
[----:B------:R-:W0:Y:S01]  /*8b60*/  S2R R12, SR_CTAID.X ;  /* 0x00000000000c7919 */ /* 0x000e220000002500 */
[----:B---3--:R-:W3:Y:S01]  /*8b70*/  LDC.64 R10, c[0x0][0x628] ;  /* 0x00018a00ff0a7b82 */ /* 0x008ee20000000a00 */
[----:B------:R-:W-:Y:S01]  /*8b80*/  ULDC UR4, c[0x0][0x150] ;  /* 0x0000540000047ab9 */ /* 0x000fe20000000800 */
[----:B-12-4-:R-:W-:Y:S01]  /*8b90*/  IMAD.MOV.U32 R8, RZ, RZ, R16 ;  /* 0x000000ffff087224 */ /* 0x016fe200078e0010 */
[----:B------:R-:W1:Y:S01]  /*8ba0*/  S2R R22, SR_CTAID.Y ;  /* 0x0000000000167919 */ /* 0x000e620000002600 */
[----:B------:R-:W-:-:S04]  /*8bb0*/  IMAD.MOV.U32 R9, RZ, RZ, R17 ;  /* 0x000000ffff097224 */ /* 0x000fc800078e0011 */
[----:B------:R-:W2:Y:S08]  /*8bc0*/  LDC R21, c[0x0][0x144] ;  /* 0x00005100ff157b82 */ /* 0x000eb00000000800 */
[----:B------:R-:W4:Y:S08]  /*8bd0*/  LDC R0, c[0x0][0x630] ;  /* 0x00018c00ff007b82 */ /* 0x000f300000000800 */
[----:B------:R-:W1:Y:S01]  /*8be0*/  LDC.64 R14, c[0x0][0x620] ;  /* 0x00018800ff0e7b82 */ /* 0x000e620000000a00 */
[----:B---3--:R-:W-:-:S04]  /*8bf0*/  ISETP.NE.U32.AND P0, PT, R10, RZ, PT ;  /* 0x000000ff0a00720c */ /* 0x008fc80003f05070 */
[----:B------:R-:W-:Y:S02]  /*8c00*/  ISETP.NE.AND.EX P0, PT, R11, RZ, PT, P0 ;  /* 0x000000ff0b00720c */ /* 0x000fe40003f05300 */
[----:B0-----:R-:W-:-:S05]  /*8c10*/  I2FP.F32.U32 R3, R12 ;  /* 0x0000000c00037245 */ /* 0x001fca0000201000 */
[----:B------:R-:W-:-:S04]  /*8c20*/  FMUL R3, R3, UR4 ;  /* 0x0000000403037c20 */ /* 0x000fc80008400000 */
[----:B------:R0:W3:Y:S02]  /*8c30*/  F2I.U32.TRUNC.NTZ R20, R3 ;  /* 0x0000000300147305 */ /* 0x0000e4000020f000 */
[----:B--2-4-:R-:W-:Y:S05]  /*8c40*/  @!P0 BRA `(.L_x_295) ;  /* 0x0000000000288947 */ /* 0x014fea0003800000 */
[----:B0-----:R-:W0:Y:S02]  /*8c50*/  LDC R3, c[0x0][0x634] ;  /* 0x00018d00ff037b82 */ /* 0x001e240000000800 */
        /* <DEDUP_REMOVED lines=9> */
.L_x_295:
[----:B------:R-:W2:Y:S01]  /*8cf0*/  LDC.64 R26, c[0x0][0x640] ;  /* 0x00019000ff1a7b82 */ /* 0x000ea20000000a00 */
[-CC-:B------:R-:W-:Y:S01]  /*8d00*/  SHF.R.U64 R153, R8, R0.reuse, R9.reuse ;  /* 0x0000000008997219 */ /* 0x180fe20000001209 */
[----:B---3--:R-:W-:Y:S01]  /*8d10*/  IMAD.MOV R20, RZ, RZ, -R20 ;  /* 0x000000ffff147224 */ /* 0x008fe200078e0a14 */
[----:B------:R-:W-:Y:S01]  /*8d20*/  SHF.R.U32.HI R0, RZ, R0, R9 ;  /* 0x00000000ff007219 */ /* 0x000fe20000011609 */
[----:B------:R-:W-:Y:S01]  /*8d30*/  ULDC UR4, c[0x0][0x154] ;  /* 0x0000550000047ab9 */ /* 0x000fe20000000800 */
[----:B0-----:R-:W-:Y:S01]  /*8d40*/  IADD3 R3, P0, RZ, -R153, RZ ;  /* 0x80000099ff037210 */ /* 0x001fe20007f1e0ff */
[----:B------:R-:W-:Y:S02]  /*8d50*/  IMAD R21, R21, R20, R12 ;  /* 0x0000001415157224 */ /* 0x000fe400078e020c */
[----:B------:R-:W0:Y:S01]  /*8d60*/  LDC R6, c[0x0][0x618] ;  /* 0x00018600ff067b82 */ /* 0x000e220000000800 */
[----:B------:R-:W-:Y:S02]  /*8d70*/  IMAD.MOV.U32 R7, RZ, RZ, 0x1 ;  /* 0x00000001ff077424 */ /* 0x000fe400078e00ff */
[----:B------:R-:W-:-:S04]  /*8d80*/  IMAD.X R5, RZ, RZ, ~R0, P0 ;  /* 0x000000ffff057224 */ /* 0x000fc800000e0e00 */
[-C--:B-1----:R-:W-:Y:S01]  /*8d90*/  IMAD R0, R5, R14.reuse, RZ ;  /* 0x0000000e05007224 */ /* 0x082fe200078e02ff */
[----:B------:R-:W1:Y:S01]  /*8da0*/  LDC R8, c[0x0][0x608] ;  /* 0x00018200ff087b82 */ /* 0x000e620000000800 */
[----:B------:R-:W-:-:S04]  /*8db0*/  IMAD.WIDE.U32 R4, R3, R14, R16 ;  /* 0x0000000e03047225 */ /* 0x000fc800078e0010 */
[----:B------:R-:W-:Y:S01]  /*8dc0*/  IMAD R3, R3, R15, R0 ;  /* 0x0000000f03037224 */ /* 0x000fe200078e0200 */
[----:B------:R-:W-:Y:S02]  /*8dd0*/  I2FP.F32.U32 R0, R22 ;  /* 0x0000001600007245 */ /* 0x000fe40000201000 */
[----:B------:R-:W3:Y:S01]  /*8de0*/  LDC R24, c[0x0][0x658] ;  /* 0x00019600ff187b82 */ /* 0x000ee20000000800 */
[----:B------:R-:W-:Y:S01]  /*8df0*/  IMAD.IADD R3, R5, 0x1, R3 ;  /* 0x0000000105037824 */ /* 0x000fe200078e0203 */
[----:B--2---:R-:W-:Y:S01]  /*8e00*/  ISETP.NE.U32.AND P0, PT, R26, RZ, PT ;  /* 0x000000ff1a00720c */ /* 0x004fe20003f05070 */
[----:B------:R-:W-:Y:S01]  /*8e10*/  FMUL R0, R0, UR4 ;  /* 0x0000000400007c20 */ /* 0x000fe20008400000 */
[----:B------:R-:W-:Y:S02]  /*8e20*/  IMAD.MOV.U32 R5, RZ, RZ, -0x1 ;  /* 0xffffffffff057424 */ /* 0x000fe400078e00ff */
[----:B------:R-:W-:Y:S01]  /*8e30*/  ISETP.NE.AND.EX P0, PT, R27, RZ, PT, P0 ;  /* 0x000000ff1b00720c */ /* 0x000fe20003f05300 */
[----:B------:R2:W4:Y:S01]  /*8e40*/  F2I.U32.TRUNC.NTZ R13, R0 ;  /* 0x00000000000d7305 */ /* 0x000522000020f000 */
[----:B------:R-:W2:Y:S01]  /*8e50*/  LDC R15, c[0x0][0x148] ;  /* 0x00005200ff0f7b82 */ /* 0x000ea20000000800 */
[----:B0-----:R-:W-:-:S02]  /*8e60*/  SHF.R.U64 R12, R4, R6, R3 ;  /* 0x00000006040c7219 */ /* 0x001fc40000001203 */
[----:B------:R-:W-:-:S05]  /*8e70*/  SHF.R.U32.HI R3, RZ, R6, R3 ;  /* 0x00000006ff037219 */ /* 0x000fca0000011603 */
[----:B------:R-:W0:Y:S01]  /*8e80*/  LDC R20, c[0x0][0x600] ;  /* 0x00018000ff147b82 */ /* 0x000e220000000800 */
[-CC-:B-1----:R-:W-:Y:S02]  /*8e90*/  SHF.R.U64 R10, R12, R8.reuse, R3.reuse ;  /* 0x000000080c0a7219 */ /* 0x182fe40000001203 */
[----:B------:R-:W-:-:S05]  /*8ea0*/  SHF.R.U32.HI R3, RZ, R8, R3 ;  /* 0x00000008ff037219 */ /* 0x000fca0000011603 */
[----:B------:R-:W1:Y:S01]  /*8eb0*/  LDC R25, c[0x0][0x648] ;  /* 0x00019200ff197b82 */ /* 0x000e620000000800 */
[-C--:B---3--:R-:W-:Y:S02]  /*8ec0*/  SHF.L.U32 R4, R5, R24.reuse, RZ ;  /* 0x0000001805047219 */ /* 0x088fe400000006ff */
[--C-:B------:R-:W-:Y:S02]  /*8ed0*/  SHF.R.U64 R14, R10, R24, R3.reuse ;  /* 0x000000180a0e7219 */ /* 0x100fe40000001203 */
[----:B------:R-:W-:Y:S02]  /*8ee0*/  LOP3.LUT R23, RZ, R4, RZ, 0x33, !PT ;  /* 0x00000004ff177212 */ /* 0x000fe400078e33ff */
[-C--:B------:R-:W-:Y:S01]  /*8ef0*/  SHF.R.U32.HI R5, RZ, R24.reuse, R3 ;  /* 0x00000018ff057219 */ /* 0x080fe20000011603 */
[----:B------:R-:W3:Y:S01]  /*8f00*/  LDC R28, c[0x0][0x638] ;  /* 0x00018e00ff1c7b82 */ /* 0x000ee20000000800 */
[----:B------:R-:W-:Y:S01]  /*8f10*/  SHF.L.U32 R154, R7, R24, RZ ;  /* 0x00000018079a7219 */ /* 0x000fe200000006ff */
[----:B------:R-:W-:-:S06]  /*8f20*/  IMAD.MOV.U32 R4, RZ, RZ, R14 ;  /* 0x000000ffff047224 */ /* 0x000fcc00078e000e */
[----:B------:R-:W0:Y:S01]  /*8f30*/  LDC R29, c[0x0][0x610] ;  /* 0x00018400ff1d7b82 */ /* 0x000e220000000800 */
[----:B----4-:R-:W-:Y:S05]  /*8f40*/  @!P0 BRA `(.L_x_296) ;  /* 0x0000000000288947 */ /* 0x010fea0003800000 */
[----:B------:R-:W4:Y:S02]  /*8f50*/  LDC R3, c[0x0][0x64c] ;  /* 0x00019300ff037b82 */ /* 0x000f240000000800 */
[----:B----4-:R-:W-:-:S05]  /*8f60*/  IADD3 R3, P0, R14, R3, RZ ;  /* 0x000000030e037210 */ /* 0x010fca0007f1e0ff */
        /* <DEDUP_REMOVED lines=8> */
.L_x_296:
[----:B------:R-:W-:Y:S01]  /*8ff0*/  ISETP.NE.AND P0, PT, R2, 0x1, PT ;  /* 0x000000010200780c */ /* 0x000fe20003f05270 */
[----:B0-----:R-:W-:Y:S01]  /*9000*/  VIADD R7, R20, 0xffffffff ;  /* 0xffffffff14077836 */ /* 0x001fe20000000000 */
[----:B-12---:R-:W-:Y:S01]  /*9010*/  SHF.R.U64 R0, R4, R25, R5 ;  /* 0x0000001904007219 */ /* 0x006fe20000001205 */
[----:B------:R-:W-:Y:S01]  /*9020*/  IMAD.MOV R13, RZ, RZ, -R13 ;  /* 0x000000ffff0d7224 */ /* 0x000fe200078e0a0d */
[----:B------:R-:W-:Y:S01]  /*9030*/  LOP3.LUT R5, R10, R23, RZ, 0xc0, !PT ;  /* 0x000000170a057212 */ /* 0x000fe200078ec0ff */
[----:B------:R-:W-:Y:S02]  /*9040*/  IMAD.MOV.U32 R4, RZ, RZ, 0x1 ;  /* 0x00000001ff047424 */ /* 0x000fe400078e00ff */
[----:B------:R-:W-:Y:S02]  /*9050*/  IMAD.MOV R3, RZ, RZ, -R0 ;  /* 0x000000ffff037224 */ /* 0x000fe400078e0a00 */
[----:B------:R-:W-:Y:S01]  /*9060*/  IMAD R154, R154, R0, R5 ;  /* 0x000000009a9a7224 */ /* 0x000fe200078e0205 */
[----:B------:R-:W-:Y:S01]  /*9070*/  LOP3.LUT R5, R12, R7, RZ, 0xc0, !PT ;  /* 0x000000070c057212 */ /* 0x000fe200078ec0ff */
[----:B---3--:R-:W-:-:S02]  /*9080*/  IMAD R0, R3, R28, R14 ;  /* 0x0000001c03007224 */ /* 0x008fc400078e020e */
[----:B------:R-:W-:Y:S02]  /*9090*/  @P0 IMAD R21, R15, R13, R22 ;  /* 0x0000000d0f150224 */ /* 0x000fe400078e0216 */
[----:B------:R-:W-:Y:S01]  /*90a0*/  IMAD R3, R0, R20, R5 ;  /* 0x0000001400037224 */ /* 0x000fe200078e0205 */
[----:B------:R-:W-:Y:S01]  /*90b0*/  PRMT R0, R4, 0x7610, R0 ;  /* 0x0000761004007816 */ /* 0x000fe20000000000 */
[----:B------:R-:W-:-:S05]  /*90c0*/  IMAD R154, R154, R29, R21 ;  /* 0x0000001d9a9a7224 */ /* 0x000fca00078e0215 */
[----:B------:R-:W-:Y:S02]  /*90d0*/  SEL R152, R3, R154, !P0 ;  /* 0x0000009a03987207 */ /* 0x000fe40004000000 */
[----:B------:R-:W-:-:S07]  /*90e0*/  SEL R154, R154, R3, !P0 ;  /* 0x000000039a9a7207 */ /* 0x000fce0004000000 */
.L_x_294:
[----:B------:R-:W-:-:S13]  /*90f0*/  LOP3.LUT P0, RZ, R0, 0xff, RZ, 0xc0, !PT ;  /* 0x000000ff00ff7812 */ /* 0x000fda000780c0ff */
[----:B------:R-:W-:Y:S05]  /*9100*/  @P0 BRA `(.L_x_297) ;  /* 0xffffff7c00880947 */ /* 0x000fea000383ffff */
[----:B------:R-:W-:Y:S05]  /*9110*/  EXIT ;  /* 0x000000000000794d */ /* 0x000fea0003800000 */
.L_x_3:
[----:B0-----:R-:W-:Y:S01]  /*9120*/  ULDC.64 UR4, c[0x0][0x650] ;  /* 0x0001940000047ab9 */ /* 0x001fe20000000a00 */
        /* <DEDUP_REMOVED lines=25> */
.L_x_299:
[-CC-:B------:R-:W-:Y:S01]  /*92c0*/  SHF.R.U64 R29, R10, R14.reuse, R11.reuse ;  /* 0x0000000e0a1d7219 */ /* 0x180fe2000000120b */
[----:B------:R-:W0:Y:S01]  /*92d0*/  LDC.64 R22, c[0x0][0x640] ;  /* 0x00019000ff167b82 */ /* 0x000e220000000a00 */
[----:B------:R-:W-:Y:S01]  /*92e0*/  SHF.R.U32.HI R5, RZ, R14, R11 ;  /* 0x0000000eff057219 */ /* 0x000fe2000001160b */
[----:B------:R-:W-:Y:S01]  /*92f0*/  ULDC UR4, c[0x0][0x150] ;  /* 0x0000540000047ab9 */ /* 0x000fe20000000800 */
[----:B------:R-:W-:Y:S02]  /*9300*/  IADD3 R9, P0, RZ, -R29, RZ ;  /* 0x8000001dff097210 */ /* 0x000fe40007f1e0ff */
[----:B------:R-:W-:-:S03]  /*9310*/  I2FP.F32.U32 R6, R4 ;  /* 0x0000000400067245 */ /* 0x000fc60000201000 */
[----:B------:R-:W1:Y:S01]  /*9320*/  LDC R12, c[0x0][0x618] ;  /* 0x00018600ff0c7b82 */ /* 0x000e620000000800 */
[----:B------:R-:W-:Y:S02]  /*9330*/  IMAD.X R5, RZ, RZ, ~R5, P0 ;  /* 0x000000ffff057224 */ /* 0x000fe400000e0e05 */
[----:B------:R-:W-:Y:S01]  /*9340*/  FMUL R11, R6, UR4 ;  /* 0x00000004060b7c20 */ /* 0x000fe20008400000 */
[----:B------:R-:W-:Y:S01]  /*9350*/  IMAD.WIDE.U32 R6, R9, R20, R16 ;  /* 0x0000001409067225 */ /* 0x000fe200078e0010 */
[----:B------:R-:W-:-:S03]  /*9360*/  ULDC UR4, c[0x0][0x154] ;  /* 0x0000550000047ab9 */ /* 0x000fc60000000800 */
[----:B------:R-:W-:Y:S01]  /*9370*/  IMAD R8, R5, R20, RZ ;  /* 0x0000001405087224 */ /* 0x000fe200078e02ff */
[----:B------:R-:W2:Y:S01]  /*9380*/  LDC R13, c[0x0][0x144] ;  /* 0x00005100ff0d7b82 */ /* 0x000ea20000000800 */
[----:B------:R-:W3:Y:S02]  /*9390*/  F2I.U32.TRUNC.NTZ R11, R11 ;  /* 0x0000000b000b7305 */ /* 0x000ee4000020f000 */
[----:B------:R-:W-:Y:S02]  /*93a0*/  IMAD R5, R9, R21, R8 ;  /* 0x0000001509057224 */ /* 0x000fe400078e0208 */
[----:B------:R-:W-:Y:S02]  /*93b0*/  IMAD.MOV.U32 R8, RZ, RZ, -0x1 ;  /* 0xffffffffff087424 */ /* 0x000fe400078e00ff */
[----:B------:R-:W-:Y:S01]  /*93c0*/  IMAD.IADD R5, R7, 0x1, R5 ;  /* 0x0000000107057824 */ /* 0x000fe200078e0205 */
[----:B------:R-:W4:Y:S01]  /*93d0*/  LDC R20, c[0x0][0x608] ;  /* 0x00018200ff147b82 */ /* 0x000f220000000800 */
[----:B------:R-:W-:-:S02]  /*93e0*/  I2FP.F32.U32 R7, R3 ;  /* 0x0000000300077245 */ /* 0x000fc40000201000 */
[----:B0-----:R-:W-:-:S03]  /*93f0*/  ISETP.NE.U32.AND P0, PT, R22, RZ, PT ;  /* 0x000000ff1600720c */ /* 0x001fc60003f05070 */
[----:B------:R-:W-:Y:S01]  /*9400*/  FMUL R7, R7, UR4 ;  /* 0x0000000407077c20 */ /* 0x000fe20008400000 */
[----:B------:R-:W-:Y:S01]  /*9410*/  ISETP.NE.AND.EX P0, PT, R23, RZ, PT, P0 ;  /* 0x000000ff1700720c */ /* 0x000fe20003f05300 */
[----:B------:R-:W0:Y:S01]  /*9420*/  LDC R9, c[0x0][0x658] ;  /* 0x00019600ff097b82 */ /* 0x000e220000000800 */
[-C--:B-1----:R-:W-:Y:S01]  /*9430*/  SHF.R.U64 R10, R6, R12.reuse, R5 ;  /* 0x0000000c060a7219 */ /* 0x082fe20000001205 */
[----:B---3--:R-:W-:Y:S01]  /*9440*/  IMAD.MOV R6, RZ, RZ, -R11 ;  /* 0x000000ffff067224 */ /* 0x008fe200078e0a0b */
[----:B------:R-:W-:Y:S02]  /*9450*/  SHF.R.U32.HI R5, RZ, R12, R5 ;  /* 0x0000000cff057219 */ /* 0x000fe40000011605 */
[----:B------:R1:W3:Y:S03]  /*9460*/  F2I.U32.TRUNC.NTZ R12, R7 ;  /* 0x00000007000c7305 */ /* 0x0002e6000020f000 */
[----:B------:R-:W1:Y:S01]  /*9470*/  LDC R14, c[0x0][0x148] ;  /* 0x00005200ff0e7b82 */ /* 0x000e620000000800 */
[----:B--2---:R-:W-:-:S02]  /*9480*/  IMAD R31, R13, R6, R4 ;  /* 0x000000060d1f7224 */ /* 0x004fc400078e0204 */
[----:B------:R-:W-:-:S05]  /*9490*/  IMAD.MOV.U32 R6, RZ, RZ, 0x1 ;  /* 0x00000001ff067424 */ /* 0x000fca00078e00ff */
[----:B------:R-:W2:Y:S01]  /*94a0*/  LDC R21, c[0x0][0x600] ;  /* 0x00018000ff157b82 */ /* 0x000ea20000000800 */
[-CC-:B----4-:R-:W-:Y:S02]  /*94b0*/  SHF.R.U64 R13, R10, R20.reuse, R5.reuse ;  /* 0x000000140a0d7219 */ /* 0x190fe40000001205 */
[----:B------:R-:W-:-:S05]  /*94c0*/  SHF.R.U32.HI R4, RZ, R20, R5 ;  /* 0x00000014ff047219 */ /* 0x000fca0000011605 */
[----:B------:R-:W4:Y:S01]  /*94d0*/  LDC R24, c[0x0][0x648] ;  /* 0x00019200ff187b82 */ /* 0x000f220000000800 */
[-CC-:B0-----:R-:W-:Y:S02]  /*94e0*/  SHF.R.U64 R15, R13, R9.reuse, R4.reuse ;  /* 0x000000090d0f7219 */ /* 0x181fe40000001204 */
[-C--:B------:R-:W-:Y:S02]  /*94f0*/  SHF.L.U32 R8, R8, R9.reuse, RZ ;  /* 0x0000000908087219 */ /* 0x080fe400000006ff */
[-C--:B------:R-:W-:Y:S01]  /*9500*/  SHF.R.U32.HI R5, RZ, R9.reuse, R4 ;  /* 0x00000009ff057219 */ /* 0x080fe20000011604 */
[----:B------:R-:W-:Y:S01]  /*9510*/  IMAD.MOV.U32 R4, RZ, RZ, R15 ;  /* 0x000000ffff047224 */ /* 0x000fe200078e000f */
[----:B------:R-:W-:Y:S01]  /*9520*/  SHF.L.U32 R20, R6, R9, RZ ;  /* 0x0000000906147219 */ /* 0x000fe200000006ff */
[----:B------:R-:W0:Y:S01]  /*9530*/  LDC R25, c[0x0][0x638] ;  /* 0x00018e00ff197b82 */ /* 0x000e220000000800 */
[----:B------:R-:W-:-:S07]  /*9540*/  LOP3.LUT R26, RZ, R8, RZ, 0x33, !PT ;  /* 0x00000008ff1a7212 */ /* 0x000fce00078e33ff */
[----:B------:R-:W0:Y:S01]  /*9550*/  LDC R27, c[0x0][0x610] ;  /* 0x00018400ff1b7b82 */ /* 0x000e220000000800 */
[----:B-1-3--:R-:W-:Y:S05]  /*9560*/  @!P0 BRA `(.L_x_300) ;  /* 0x0000000000288947 */ /* 0x00afea0003800000 */
[----:B------:R-:W1:Y:S02]  /*9570*/  LDC R4, c[0x0][0x64c] ;  /* 0x00019300ff047b82 */ /* 0x000e640000000800 */
[----:B-1----:R-:W-:-:S05]  /*9580*/  IADD3 R9, P0, R15, R4, RZ ;  /* 0x000000040f097210 */ /* 0x002fca0007f1e0ff */
        /* <DEDUP_REMOVED lines=8> */
.L_x_300:
[----:B------:R-:W-:Y:S01]  /*9610*/  ISETP.NE.AND P0, PT, R2, 0x1, PT ;  /* 0x000000010200780c */ /* 0x000fe20003f05270 */
[----:B--2---:R-:W-:Y:S01]  /*9620*/  VIADD R7, R21, 0xffffffff ;  /* 0xffffffff15077836 */ /* 0x004fe20000000000 */
[----:B----4-:R-:W-:Y:S01]  /*9630*/  SHF.R.U64 R5, R4, R24, R5 ;  /* 0x0000001804057219 */ /* 0x010fe20000001205 */
[----:B------:R-:W-:Y:S01]  /*9640*/  IMAD.MOV R12, RZ, RZ, -R12 ;  /* 0x000000ffff0c7224 */ /* 0x000fe200078e0a0c */
[----:B------:R-:W-:Y:S02]  /*9650*/  LOP3.LUT R4, R13, R26, RZ, 0xc0, !PT ;  /* 0x0000001a0d047212 */ /* 0x000fe400078ec0ff */
[----:B------:R-:W-:Y:S01]  /*9660*/  LOP3.LUT R10, R10, R7, RZ, 0xc0, !PT ;  /* 0x000000070a0a7212 */ /* 0x000fe200078ec0ff */
[----:B------:R-:W-:Y:S02]  /*9670*/  IMAD.MOV R6, RZ, RZ, -R5 ;  /* 0x000000ffff067224 */ /* 0x000fe400078e0a05 */
[----:B------:R-:W-:-:S04]  /*9680*/  IMAD R4, R20, R5, R4 ;  /* 0x0000000514047224 */ /* 0x000fc800078e0204 */
[----:B------:R-:W-:Y:S02]  /*9690*/  @P0 IMAD R31, R14, R12, R3 ;  /* 0x0000000c0e1f0224 */ /* 0x000fe400078e0203 */
[----:B0-----:R-:W-:Y:S02]  /*96a0*/  IMAD R3, R6, R25, R15 ;  /* 0x0000001906037224 */ /* 0x001fe400078e020f */
[----:B------:R-:W-:Y:S02]  /*96b0*/  IMAD R31, R4, R27, R31 ;  /* 0x0000001b041f7224 */ /* 0x000fe400078e021f */
[----:B------:R-:W-:Y:S02]  /*96c0*/  IMAD R4, R3, R21, R10 ;  /* 0x0000001503047224 */ /* 0x000fe400078e020a */
[----:B------:R-:W-:-:S03]  /*96d0*/  IMAD.MOV.U32 R6, RZ, RZ, 0x1 ;  /* 0x00000001ff067424 */ /* 0x000fc600078e00ff */
[----:B------:R-:W-:Y:S02]  /*96e0*/  SEL R30, R4, R31, !P0 ;  /* 0x0000001f041e7207 */ /* 0x000fe40004000000 */
[----:B------:R-:W-:-:S07]  /*96f0*/  SEL R31, R31, R4, !P0 ;  /* 0x000000041f1f7207 */ /* 0x000fce0004000000 */
.L_x_298:
[----:B------:R-:W-:-:S08]  /*9700*/  NOP ;  /* 0x0000000000007918 */ /* 0x000fd00000000000 */
[----:B------:R-:W0:-:S00]  /*9710*/  USETMAXREG.DEALLOC.CTAPOOL 0x28 ;  /* 0x00000028000079c8 */ /* 0x000e0000080e0500 */
[----:B0-----:R-:W-:-:S13]  /*9720*/  ISETP.NE.AND P0, PT, R0, RZ, PT ;  /* 0x000000ff0000720c */ /* 0x001fda0003f05270 */
[----:B------:R-:W-:Y:S05]  /*9730*/  @P0 EXIT ;  /* 0x000000000000094d */ /* 0x000fea0003800000 */
[----:B------:R-:W-:Y:S01]  /*9740*/  LOP3.LUT P0, RZ, R6, 0xff, RZ, 0xc0, !PT ;  /* 0x000000ff06ff7812 */ /* 0x000fe2000780c0ff */
[----:B------:R-:W-:Y:S02]  /*9750*/  IMAD.MOV.U32 R27, RZ, RZ, 0x1 ;  /* 0x00000001ff1b7424 */ /* 0x000fe400078e00ff */
[----:B------:R-:W-:-:S10]  /*9760*/  IMAD.MOV.U32 R28, RZ, RZ, RZ ;  /* 0x000000ffff1c7224 */ /* 0x000fd400078e00ff */
[----:B------:R-:W-:Y:S05]  /*9770*/  @!P0 BRA `(.L_x_301) ;  /* 0x0000001400108947 */ /* 0x000fea0003800000 */
[----:B------:R-:W0:Y:S01]  /*9780*/  LDC R0, c[0x0][0x28c] ;  /* 0x0000a300ff007b82 */ /* 0x000e220000000800 */
[----:B------:R-:W-:Y:S01]  /*9790*/  ULDC UR37, c[0x0][0x658] ;  /* 0x0001960000257ab9 */ /* 0x000fe20000000800 */
[----:B------:R-:W-:Y:S01]  /*97a0*/  UMOV UR5, 0xffffffff ;  /* 0xffffffff00057882 */ /* 0x000fe20000000000 */
[----:B------:R-:W-:Y:S01]  /*97b0*/  ULDC UR4, c[0x0][0xc] ;  /* 0x0000030000047ab9 */ /* 0x000fe20000000800 */
[----:B------:R-:W-:Y:S01]  /*97c0*/  USHF.L.U32 UR38, UR5, UR37, URZ ;  /* 0x0000002505267299 */ /* 0x000fe2000800063f */
[C---:B------:R-:W-:Y:S01]  /*97d0*/  LOP3.LUT P1, RZ, R18.reuse, 0x7f, RZ, 0xc0, !PT ;  /* 0x0000007f12ff7812 */ /* 0x040fe2000782c0ff */
[----:B------:R-:W-:Y:S01]  /*97e0*/  UMOV UR6, 0x1 ;  /* 0x0000000100067882 */ /* 0x000fe20000000000 */
[----:B------:R-:W-:Y:S01]  /*97f0*/  LOP3.LUT P0, RZ, R18, 0x1f, RZ, 0xc0, !PT ;  /* 0x0000001f12ff7812 */ /* 0x000fe2000780c0ff */
[----:B------:R-:W-:Y:S01]  /*9800*/  ULDC UR5, c[0x0][0x10] ;  /* 0x0000040000057ab9 */ /* 0x000fe20000000800 */
[----:B------:R-:W-:Y:S01]  /*9810*/  USHF.L.U32 UR37, UR6, UR37, URZ ;  /* 0x0000002506257299 */ /* 0x000fe2000800063f */
[----:B------:R-:W-:Y:S01]  /*9820*/  BSSY B7, `(.L_x_301) ;  /* 0x0000139000077945 */ /* 0x000fe20003800000 */
[----:B------:R-:W-:Y:S01]  /*9830*/  UIMAD.WIDE.U32 UR4, UR4, UR5, URZ ;  /* 0x00000005040472a5 */ /* 0x000fe2000f8e003f */
[----:B------:R-:W-:Y:S01]  /*9840*/  PLOP3.LUT P0, PT, P0, P1, PT, 0x8a, 0x0 ;  /* 0x000000000000781c */ /* 0x000fe20000703172 */
[----:B------:R-:W-:Y:S01]  /*9850*/  ULDC UR6, c[0x0][0x14] ;  /* 0x0000050000067ab9 */ /* 0x000fe20000000800 */
[----:B------:R-:W-:Y:S01]  /*9860*/  P2R R4, PR, RZ, 0x2 ;  /* 0x00000002ff047803 */ /* 0x000fe20000000000 */
[----:B------:R-:W-:Y:S01]  /*9870*/  UIMAD.WIDE.U32 UR54, UR4, UR6, URZ ;  /* 0x00000006043672a5 */ /* 0x000fe2000f8e003f */
[----:B------:R-:W-:Y:S01]  /*9880*/  IMAD.MOV.U32 R24, RZ, RZ, 0x1 ;  /* 0x00000001ff187424 */ /* 0x000fe200078e00ff */
[----:B------:R-:W-:Y:S01]  /*9890*/  UIMAD UR45, UR5, UR6, URZ ;  /* 0x00000006052d72a4 */ /* 0x000fe2000f8e023f */
[----:B------:R-:W-:Y:S01]  /*98a0*/  LOP3.LUT R26, R19, 0x2, RZ, 0xfc, !PT ;  /* 0x00000002131a7812 */ /* 0x000fe200078efcff */
[----:B------:R-:W-:Y:S01]  /*98b0*/  IMAD.MOV.U32 R27, RZ, RZ, 0x1 ;  /* 0x00000001ff1b7424 */ /* 0x000fe200078e00ff */
[----:B------:R-:W-:Y:S01]  /*98c0*/  P2R R32, PR, RZ, 0x1 ;  /* 0x00000001ff207803 */ /* 0x000fe20000000000 */
[----:B------:R-:W-:Y:S01]  /*98d0*/  IMAD.MOV.U32 R28, RZ, RZ, RZ ;  /* 0x000000ffff1c7224 */ /* 0x000fe200078e00ff */
[----:B------:R-:W-:Y:S01]  /*98e0*/  ULDC UR39, c[0x0][0x600] ;  /* 0x0001800000277ab9 */ /* 0x000fe20000000800 */
[----:B------:R-:W-:Y:S01]  /*98f0*/  ULOP3.LUT UR38, URZ, UR38, URZ, 0x33, !UPT ;  /* 0x000000263f267292 */ /* 0x000fe2000f8e333f */
[----:B0-----:R-:W-:Y:S01]  /*9900*/  VIADD R0, R0, 0x1f ;  /* 0x0000001f00007836 */ /* 0x001fe20000000000 */
[----:B------:R-:W-:-:S02]  /*9910*/  UIADD3 UR39, UR39, -0x1, URZ ;  /* 0xffffffff27277890 */ /* 0x000fc4000fffe03f */
[----:B------:R-:W-:Y:S02]  /*9920*/  UIADD3 UR45, UR55, UR45, URZ ;  /* 0x0000002d372d7290 */ /* 0x000fe4000fffe03f */
[----:B------:R-:W-:Y:S01]  /*9930*/  SHF.R.S32.HI R3, RZ, 0x1f, R0 ;  /* 0x0000001fff037819 */ /* 0x000fe20000011400 */
[----:B------:R-:W-:-:S03]  /*9940*/  ULDC.64 UR46, c[0x0][0x198] ;  /* 0x00006600002e7ab9 */ /* 0x000fc60000000a00 */
[----:B------:R-:W-:-:S04]  /*9950*/  LEA.HI R3, R3, R0, RZ, 0x5 ;  /* 0x0000000003037211 */ /* 0x000fc800078f28ff */
[----:B------:R-:W-:-:S05]  /*9960*/  SHF.R.S32.HI R25, RZ, 0x5, R3 ;  /* 0x00000005ff197819 */ /* 0x000fca0000011403 */
[----:B------:R-:W-:-:S07]  /*9970*/  VIADD R23, R25, 0x1 ;  /* 0x0000000119177836 */ /* 0x000fce0000000000 */
.L_x_315:
[----:B------:R-:W-:-:S03]  /*9980*/  UMOV UR4, 0xffffffff ;  /* 0xffffffff00047882 */ /* 0x000fc60000000000 */
[----:B------:R-:W-:Y:S05]  /*9990*/  BRA.DIV UR4, `(.L_x_302) ;  /* 0x0000001604a07947 */ /* 0x000fea000b800000 */
[----:B------:R-:W-:-:S13]  /*99a0*/  ELECT P6, URZ, PT ;  /* 0x00000000003f782f */ /* 0x000fda00038c0000 */
.L_x_328:
[----:B------:R-:W-:Y:S04]  /*99b0*/  BSSY B6, `(.L_x_303) ;  /* 0x00000ad000067945 */ /* 0x000fe80003800000 */
[----:B------:R-:W-:Y:S05]  /*99c0*/  @!P6 BRA `(.L_x_304) ;  /* 0x0000000800ace947 */ /* 0x000fea0003800000 */
[----:B------:R-:W0:Y:S01]  /*99d0*/  S2R R3, SR_CgaCtaId ;  /* 0x0000000000037919 */ /* 0x000e220000008800 */
[----:B------:R-:W-:-:S04]  /*99e0*/  MOV R22, 0x400 ;  /* 0x0000040000167802 */ /* 0x000fc80000000f00 */
[----:B0-----:R-:W-:-:S05]  /*99f0*/  LEA R22, R3, R22, 0x18 ;  /* 0x0000001603167211 */ /* 0x001fca00078ec0ff */
[----:B------:R-:W-:-:S05]  /*9a00*/  VIADD R0, R22, 0x800 ;  /* 0x0000080016007836 */ /* 0x000fca0000000000 */
[----:B------:R-:W-:-:S13]  /*9a10*/  LOP3.LUT P0, RZ, R0, 0x9f, RZ, 0xc0, !PT ;  /* 0x0000009f00ff7812 */ /* 0x000fda000780c0ff */
[----:B------:R-:W-:Y:S05]  /*9a20*/  @!P0 BRA `(.L_x_305) ;  /* 0x0000000000408947 */ /* 0x000fea0003800000 */
[----:B------:R-:W-:Y:S01]  /*9a30*/  MOV R14, 0x0 ;  /* 0x00000000000e7802 */ /* 0x000fe20000000f00 */
[----:B------:R-:W-:Y:S01]  /*9a40*/  ULDC.64 UR4, c[0x4][0x70] ;  /* 0x01001c0000047ab9 */ /* 0x000fe20000000a00 */
[----:B------:R-:W-:Y:S01]  /*9a50*/  ULDC.64 UR6, c[0x4][0x8] ;  /* 0x0100020000067ab9 */ /* 0x000fe20000000a00 */
[----:B------:R-:W-:Y:S02]  /*9a60*/  IMAD.U32 R4, RZ, RZ, UR4 ;  /* 0x00000004ff047e24 */ /* 0x000fe4000f8e00ff */
[----:B------:R-:W-:Y:S01]  /*9a70*/  IMAD.U32 R5, RZ, RZ, UR5 ;  /* 0x00000005ff057e24 */ /* 0x000fe2000f8e00ff */
[----:B------:R-:W0:Y:S01]  /*9a80*/  LDC.64 R14, c[0x4][R14] ;  /* 0x010000000e0e7b82 */ /* 0x000e220000000a00 */
[----:B------:R-:W-:Y:S01]  /*9a90*/  ULDC.64 UR4, c[0x4][0x78] ;  /* 0x01001e0000047ab9 */ /* 0x000fe20000000a00 */
[----:B------:R-:W-:Y:S02]  /*9aa0*/  IMAD.U32 R10, RZ, RZ, UR6 ;  /* 0x00000006ff0a7e24 */ /* 0x000fe4000f8e00ff */
[----:B------:R-:W-:-:S02]  /*9ab0*/  IMAD.U32 R6, RZ, RZ, UR4 ;  /* 0x00000004ff067e24 */ /* 0x000fc4000f8e00ff */
[----:B------:R-:W-:Y:S02]  /*9ac0*/  IMAD.U32 R7, RZ, RZ, UR5 ;  /* 0x00000005ff077e24 */ /* 0x000fe4000f8e00ff */
[----:B------:R-:W-:Y:S02]  /*9ad0*/  IMAD.U32 R11, RZ, RZ, UR7 ;  /* 0x00000007ff0b7e24 */ /* 0x000fe4000f8e00ff */
[----:B------:R-:W-:Y:S02]  /*9ae0*/  IMAD.MOV.U32 R8, RZ, RZ, 0x70 ;  /* 0x00000070ff087424 */ /* 0x000fe400078e00ff */
[----:B------:R-:W-:Y:S02]  /*9af0*/  IMAD.MOV.U32 R12, RZ, RZ, 0x1 ;  /* 0x00000001ff0c7424 */ /* 0x000fe400078e00ff */
[----:B------:R-:W-:-:S07]  /*9b00*/  IMAD.MOV.U32 R13, RZ, RZ, RZ ;  /* 0x000000ffff0d7224 */ /* 0x000fce00078e00ff */
[----:B------:R-:W-:-:S07]  /*9b10*/  LEPC R20, `(.L_x_305) ;  /* 0x000000001014794e */ /* 0x000fce0000000000 */
[----:B0-----:R-:W-:Y:S05]  /*9b20*/  CALL.ABS.NOINC R14 ;  /* 0x000000000e007343 */ /* 0x001fea0003c00000 */
.L_x_305:
        /* <DEDUP_REMOVED lines=19> */
.L_x_306:
[----:B------:R-:W0:Y:S02]  /*9c60*/  LDC R0, c[0x0][0x28c] ;  /* 0x0000a300ff007b82 */ /* 0x000e240000000800 */
[----:B0-----:R-:W-:-:S13]  /*9c70*/  ISETP.GE.AND P0, PT, R0, 0x1, PT ;  /* 0x000000010000780c */ /* 0x001fda0003f06270 */
[----:B------:R-:W-:Y:S05]  /*9c80*/  @!P0 BRA `(.L_x_304) ;  /* 0x0000000400fc8947 */ /* 0x000fea0003800000 */
[----:B------:R-:W-:Y:S02]  /*9c90*/  IMAD.SHL.U32 R31, R31, 0x80, RZ ;  /* 0x000000801f1f7824 */ /* 0x000fe400078e00ff */
[----:B------:R-:W-:Y:S02]  /*9ca0*/  IMAD.SHL.U32 R30, R30, 0x100, RZ ;  /* 0x000001001e1e7824 */ /* 0x000fe400078e00ff */
[----:B------:R-:W-:Y:S02]  /*9cb0*/  IMAD.MOV.U32 R6, RZ, RZ, RZ ;  /* 0x000000ffff067224 */ /* 0x000fe400078e00ff */
[----:B------:R-:W-:Y:S02]  /*9cc0*/  IMAD.MOV.U32 R0, RZ, RZ, R23 ;  /* 0x000000ffff007224 */ /* 0x000fe400078e0017 */
[----:B------:R-:W-:Y:S02]  /*9cd0*/  IMAD.MOV.U32 R3, RZ, RZ, R27 ;  /* 0x000000ffff037224 */ /* 0x000fe400078e001b */
[----:B------:R-:W-:-:S02]  /*9ce0*/  IMAD.MOV.U32 R5, RZ, RZ, R28 ;  /* 0x000000ffff057224 */ /* 0x000fc400078e001c */
[C---:B------:R-:W-:Y:S02]  /*9cf0*/  VIADD R7, R31.reuse, 0x8 ;  /* 0x000000081f077836 */ /* 0x040fe40000000000 */
[C---:B------:R-:W-:Y:S02]  /*9d00*/  VIADD R8, R31.reuse, 0x10 ;  /* 0x000000101f087836 */ /* 0x040fe40000000000 */
[C---:B------:R-:W-:Y:S02]  /*9d10*/  VIADD R9, R31.reuse, 0x18 ;  /* 0x000000181f097836 */ /* 0x040fe40000000000 */
[C---:B------:R-:W-:Y:S02]  /*9d20*/  VIADD R10, R31.reuse, 0x20 ;  /* 0x000000201f0a7836 */ /* 0x040fe40000000000 */
[C---:B------:R-:W-:Y:S02]  /*9d30*/  VIADD R11, R31.reuse, 0x28 ;  /* 0x000000281f0b7836 */ /* 0x040fe40000000000 */
[----:B------:R-:W-:-:S02]  /*9d40*/  VIADD R12, R31, 0x30 ;  /* 0x000000301f0c7836 */ /* 0x000fc40000000000 */
        /* <DEDUP_REMOVED lines=8> */
[----:B------:R-:W-:-:S07]  /*9dd0*/  VIADD R36, R31, 0x78 ;  /* 0x000000781f247836 */ /* 0x000fce0000000000 */
.L_x_310:
[----:B------:R-:W-:Y:S01]  /*9de0*/  IMAD R4, R5, 0x8, R22 ;  /* 0x0000000805047824 */ /* 0x000fe200078e0216 */
[----:B------:R-:W-:-:S04]  /*9df0*/  SHF.L.U32 R37, R3, 0x1f, RZ ;  /* 0x0000001f03257819 */ /* 0x000fc800000006ff */
[----:B------:R-:W0:Y:S02]  /*9e00*/  SYNCS.PHASECHK.TRANS64.TRYWAIT P0, [R4+URZ+0x20], R37 ;  /* 0x00002025040075a7 */ /* 0x000e24000800017f */
[----:B0-----:R-:W-:Y:S05]  /*9e10*/  @!P0 BRA `(.L_x_307) ;  /* 0x0000001000a08947 */ /* 0x001fea0003800000 */
.L_x_329:
[----:B------:R-:W-:-:S13]  /*9e20*/  LOP3.LUT P0, RZ, R18, 0x7f, RZ, 0xc0, !PT ;  /* 0x0000007f12ff7812 */ /* 0x000fda000780c0ff */
[----:B0-----:R-:W0:Y:S02]  /*9e30*/  @!P0 LDC R37, c[0x0][0x500] ;  /* 0x00014000ff258b82 */ /* 0x001e240000000800 */
[----:B0-----:R0:W-:Y:S02]  /*9e40*/  @!P0 SYNCS.ARRIVE.TRANS64 RZ, [R4+URZ], R37 ;  /* 0x0000002504ff89a7 */ /* 0x0011e4000800003f */
[----:B0-----:R-:W-:-:S04]  /*9e50*/  PRMT R37, R26, 0x9910, RZ ;  /* 0x000099101a257816 */ /* 0x001fc800000000ff */
[----:B------:R-:W-:-:S13]  /*9e60*/  ISETP.NE.AND P0, PT, R37, 0x2, PT ;  /* 0x000000022500780c */ /* 0x000fda0003f05270 */
[----:B------:R-:W-:Y:S05]  /*9e70*/  @P0 BRA `(.L_x_308) ;  /* 0x0000000000040947 */ /* 0x000fea0003800000 */
[----:B------:R-:W-:Y:S01]  /*9e80*/  BPT.TRAP 0x1 ;  /* 0x000000040000795c */ /* 0x000fe20000300000 */
.L_x_308:
[----:B------:R-:W-:-:S13]  /*9e90*/  ISETP.NE.AND P0, PT, R32, RZ, PT ;  /* 0x000000ff2000720c */ /* 0x000fda0003f05270 */
[----:B------:R-:W-:Y:S05]  /*9ea0*/  @P0 BRA `(.L_x_309) ;  /* 0x0000000000040947 */ /* 0x000fea0003800000 */
[----:B------:R-:W-:Y:S01]  /*9eb0*/  BPT.TRAP 0x1 ;  /* 0x000000040000795c */ /* 0x000fe20000300000 */
.L_x_309:
[----:B------:R-:W-:Y:S01]  /*9ec0*/  R2UR UR41, R4 ;  /* 0x00000000042972ca */ /* 0x000fe200000e0000 */
[--C-:B------:R-:W-:Y:S01]  /*9ed0*/  IMAD R4, R5, 0x4000, R22.reuse ;  /* 0x0000400005047824 */ /* 0x100fe200078e0216 */
[----:B------:R-:W-:Y:S01]  /*9ee0*/  R2UR UR43, R6 ;  /* 0x00000000062b72ca */ /* 0x000fe200000e0000 */
[----:B------:R-:W-:Y:S01]  /*9ef0*/  UIADD3 UR14, UP0, UR46, 0xf0, URZ ;  /* 0x000000f02e0e7890 */ /* 0x000fe2000ff1e03f */
[----:B------:R-:W-:Y:S01]  /*9f00*/  R2UR UR44, R29 ;  /* 0x000000001d2c72ca */ /* 0x000fe200000e0000 */
[----:B------:R-:W-:Y:S01]  /*9f10*/  UMOV UR6, 0x0 ;  /* 0x0000000000067882 */ /* 0x000fe20000000000 */
[----:B------:R-:W-:Y:S01]  /*9f20*/  R2UR UR5, R4 ;  /* 0x00000000040572ca */ /* 0x000fe200000e0000 */
[----:B------:R-:W-:Y:S01]  /*9f30*/  UIADD3.X UR15, URZ, UR47, URZ, UP0, !UPT ;  /* 0x0000002f3f0f7290 */ /* 0x000fe200087fe43f */
[----:B------:R-:W-:Y:S01]  /*9f40*/  R2UR UR42, R31 ;  /* 0x000000001f2a72ca */ /* 0x000fe200000e0000 */
[----:B------:R-:W-:Y:S01]  /*9f50*/  UMOV UR7, 0x10000000 ;  /* 0x1000000000077882 */ /* 0x000fe20000000000 */
[----:B------:R-:W-:Y:S01]  /*9f60*/  R2UR UR34, R7 ;  /* 0x00000000072272ca */ /* 0x000fe200000e0000 */
[----:B------:R-:W-:Y:S01]  /*9f70*/  IMAD R4, R5, 0x8000, R22 ;  /* 0x0000800005047824 */ /* 0x000fe200078e0216 */
[----:B------:R-:W-:Y:S01]  /*9f80*/  R2UR UR26, R8 ;  /* 0x00000000081a72ca */ /* 0x000fe200000e0000 */
[----:B------:R-:W-:Y:S01]  /*9f90*/  UMOV UR33, UR41 ;  /* 0x0000002900217c82 */ /* 0x000fe20008000000 */
[----:B------:R-:W-:Y:S01]  /*9fa0*/  R2UR UR18, R9 ;  /* 0x00000000091272ca */ /* 0x000fe200000e0000 */
[----:B------:R-:W-:Y:S01]  /*9fb0*/  UMOV UR35, UR43 ;  /* 0x0000002b00237c82 */ /* 0x000fe20008000000 */
[----:B------:R-:W-:Y:S01]  /*9fc0*/  R2UR UR10, R10 ;  /* 0x000000000a0a72ca */ /* 0x000fe200000e0000 */
[----:B------:R-:W-:Y:S01]  /*9fd0*/  UMOV UR36, UR44 ;  /* 0x0000002c00247c82 */ /* 0x000fe20008000000 */
[----:B------:R-:W-:Y:S01]  /*9fe0*/  R2UR UR58, R11 ;  /* 0x000000000b3a72ca */ /* 0x000fe200000e0000 */
[----:B------:R-:W-:Y:S01]  /*9ff0*/  UIADD3 UR40, UR5, 0x800, URZ ;  /* 0x0000080005287890 */ /* 0x000fe2000fffe03f */
[----:B------:R-:W-:Y:S01]  /*a000*/  R2UR UR50, R12 ;  /* 0x000000000c3272ca */ /* 0x000fe200000e0000 */
[----:B------:R-:W-:Y:S01]  /*a010*/  UIADD3 UR32, UR5, 0xc00, URZ ;  /* 0x00000c0005207890 */ /* 0x000fe2000fffe03f */
[----:B------:R-:W-:Y:S01]  /*a020*/  R2UR UR4, R4 ;  /* 0x00000000040472ca */ /* 0x000fe200000e0000 */
[----:B------:R-:W-:Y:S01]  /*a030*/  UIADD3 UR24, UR5, 0x1000, URZ ;  /* 0x0000100005187890 */ /* 0x000fe2000fffe03f */
[----:B------:R-:W-:Y:S01]  /*a040*/  VIADD R0, R0, 0xffffffff ;  /* 0xffffffff00007836 */ /* 0x000fe20000000000 */
[----:B------:R-:W-:Y:S01]  /*a050*/  UIADD3 UR16, UR5, 0x1400, URZ ;  /* 0x0000140005107890 */ /* 0x000fe2000fffe03f */
[----:B------:R-:W-:Y:S01]  /*a060*/  VIADD R5, R5, 0x1 ;  /* 0x0000000105057836 */ /* 0x000fe20000000000 */
[----:B------:R-:W-:Y:S01]  /*a070*/  UIADD3 UR8, UR5, 0x1800, URZ ;  /* 0x0000180005087890 */ /* 0x000fe2000fffe03f */
[----:B------:R0:W-:Y:S01]  /*a080*/  UTMALDG.3D [UR40], [UR14], desc[UR6] ;  /* 0x000006280e0075b4 */ /* 0x0001e20008011000 */
[----:B------:R-:W-:Y:S01]  /*a090*/  UMOV UR25, UR41 ;  /* 0x0000002900197c82 */ /* 0x000fe20008000000 */
[----:B------:R-:W-:Y:S01]  /*a0a0*/  UMOV UR27, UR43 ;  /* 0x0000002b001b7c82 */ /* 0x000fe20008000000 */
[----:B------:R-:W-:Y:S01]  /*a0b0*/  UMOV UR28, UR44 ;  /* 0x0000002c001c7c82 */ /* 0x000fe20008000000 */
[----:B------:R-:W-:Y:S01]  /*a0c0*/  UMOV UR17, UR41 ;  /* 0x0000002900117c82 */ /* 0x000fe20008000000 */
[----:B------:R-:W-:Y:S01]  /*a0d0*/  UMOV UR19, UR43 ;  /* 0x0000002b00137c82 */ /* 0x000fe20008000000 */
[----:B------:R-:W-:Y:S01]  /*a0e0*/  UMOV UR20, UR44 ;  /* 0x0000002c00147c82 */ /* 0x000fe20008000000 */
[----:B------:R-:W-:Y:S01]  /*a0f0*/  UMOV UR9, UR41 ;  /* 0x0000002900097c82 */ /* 0x000fe20008000000 */
[----:B------:R1:W-:Y:S01]  /*a100*/  UTMALDG.3D [UR32], [UR14], desc[UR6] ;  /* 0x000006200e0075b4 */ /* 0x0003e20008011000 */
[----:B------:R-:W-:Y:S01]  /*a110*/  UMOV UR11, UR43 ;  /* 0x0000002b000b7c82 */ /* 0x000fe20008000000 */
[----:B------:R-:W-:Y:S01]  /*a120*/  UMOV UR12, UR44 ;  /* 0x0000002c000c7c82 */ /* 0x000fe20008000000 */
[----:B------:R-:W-:Y:S01]  /*a130*/  UIADD3 UR56, UR5, 0x1c00, URZ ;  /* 0x00001c0005387890 */ /* 0x000fe2000fffe03f */
[----:B------:R-:W-:Y:S01]  /*a140*/  ISETP.GT.AND P1, PT, R0, 0x1, PT ;  /* 0x000000010000780c */ /* 0x000fe20003f24270 */
[----:B------:R-:W-:Y:S01]  /*a150*/  UIADD3 UR48, UR5, 0x2000, URZ ;  /* 0x0000200005307890 */ /* 0x000fe2000fffe03f */
[----:B------:R-:W-:Y:S01]  /*a160*/  ISETP.NE.AND P0, PT, R5, 0x4, PT ;  /* 0x000000040500780c */ /* 0x000fe20003f05270 */
[----:B------:R-:W-:Y:S01]  /*a170*/  UMOV UR57, UR41 ;  /* 0x0000002900397c82 */ /* 0x000fe20008000000 */
[----:B------:R2:W-:Y:S01]  /*a180*/  UTMALDG.3D [UR24], [UR14], desc[UR6] ;  /* 0x000006180e0075b4 */ /* 0x0005e20008011000 */
[----:B------:R-:W-:Y:S01]  /*a190*/  UMOV UR59, UR43 ;  /* 0x0000002b003b7c82 */ /* 0x000fe20008000000 */
[----:B------:R-:W-:Y:S01]  /*a1a0*/  UMOV UR60, UR44 ;  /* 0x0000002c003c7c82 */ /* 0x000fe20008000000 */
[----:B------:R-:W-:Y:S01]  /*a1b0*/  UMOV UR49, UR41 ;  /* 0x0000002900317c82 */ /* 0x000fe20008000000 */
[----:B------:R-:W-:Y:S01]  /*a1c0*/  UMOV UR51, UR43 ;  /* 0x0000002b00337c82 */ /* 0x000fe20008000000 */
[----:B------:R-:W-:Y:S01]  /*a1d0*/  UMOV UR52, UR44 ;  /* 0x0000002c00347c82 */ /* 0x000fe20008000000 */
[----:B------:R-:W-:Y:S01]  /*a1e0*/  UIADD3 UR22, UP0, UR46, 0x1f0, URZ ;  /* 0x000001f02e167890 */ /* 0x000fe2000ff1e03f */
[----:B------:R-:W-:Y:S01]  /*a1f0*/  SEL R4, RZ, 0x1, P0 ;  /* 0x00000001ff047807 */ /* 0x000fe20000000000 */
[----:B------:R3:W-:Y:S01]  /*a200*/  UTMALDG.3D [UR16], [UR14], desc[UR6] ;  /* 0x000006100e0075b4 */ /* 0x0007e20008011000 */
[----:B0-----:R-:W-:Y:S01]  /*a210*/  R2UR UR42, R13 ;  /* 0x000000000d2a72ca */ /* 0x001fe200000e0000 */
[----:B------:R-:W-:Y:S01]  /*a220*/  UIADD3 UR40, UR5, 0x2400, URZ ;  /* 0x0000240005287890 */ /* 0x000fe2000fffe03f */
[----:B------:R-:W-:Y:S01]  /*a230*/  LOP3.LUT R3, R3, R4, RZ, 0x3c, !PT ;  /* 0x0000000403037212 */ /* 0x000fe200078e3cff */
[----:B------:R-:W-:Y:S01]  /*a240*/  UIADD3.X UR23, URZ, UR47, URZ, UP0, !UPT ;  /* 0x0000002f3f177290 */ /* 0x000fe200087fe43f */
[----:B------:R-:W-:Y:S01]  /*a250*/  VIADD R6, R6, 0x20 ;  /* 0x0000002006067836 */ /* 0x000fe20000000000 */
[----:B------:R-:W-:-:S02]  /*a260*/  SEL R5, R5, RZ, P0 ;  /* 0x000000ff05057207 */ /* 0x000fc40000000000 */
[----:B-1----:R-:W-:Y:S01]  /*a270*/  R2UR UR34, R14 ;  /* 0x000000000e2272ca */ /* 0x002fe200000e0000 */
[----:B------:R0:W-:Y:S01]  /*a280*/  UTMALDG.3D [UR8], [UR14], desc[UR6] ;  /* 0x000006080e0075b4 */ /* 0x0001e20008011000 */
[----:B------:R-:W-:Y:S01]  /*a290*/  UIADD3 UR32, UR5, 0x2800, URZ ;  /* 0x0000280005207890 */ /* 0x000fe2000fffe03f */
[----:B--2---:R-:W-:Y:S01]  /*a2a0*/  R2UR UR26, R15 ;  /* 0x000000000f1a72ca */ /* 0x004fe200000e0000 */
[----:B------:R-:W-:Y:S01]  /*a2b0*/  UIADD3 UR24, UR5, 0x2c00, URZ ;  /* 0x00002c0005187890 */ /* 0x000fe2000fffe03f */
[----:B------:R-:W-:Y:S01]  /*a2c0*/  UTMALDG.3D [UR56], [UR14], desc[UR6] ;  /* 0x000006380e0075b4 */ /* 0x000fe20008011000 */
[----:B---3--:R-:W-:Y:S01]  /*a2d0*/  R2UR UR18, R20 ;  /* 0x00000000141272ca */ /* 0x008fe200000e0000 */
[----:B------:R-:W-:Y:S01]  /*a2e0*/  UIADD3 UR16, UR5, 0x3000, URZ ;  /* 0x0000300005107890 */ /* 0x000fe2000fffe03f */
[----:B------:R-:W-:Y:S01]  /*a2f0*/  UTMALDG.3D [UR48], [UR14], desc[UR6] ;  /* 0x000006300e0075b4 */ /* 0x000fe20008011000 */
[----:B0-----:R-:W-:Y:S01]  /*a300*/  R2UR UR10, R21 ;  /* 0x00000000150a72ca */ /* 0x001fe200000e0000 */
[----:B------:R-:W-:Y:S01]  /*a310*/  UIADD3 UR8, UR5, 0x3400, URZ ;  /* 0x0000340005087890 */ /* 0x000fe2000fffe03f */
[----:B------:R0:W-:Y:S02]  /*a320*/  UTMALDG.3D [UR40], [UR14], desc[UR6] ;  /* 0x000006280e0075b4 */ /* 0x0001e40008011000 */
[----:B------:R1:W-:Y:S03]  /*a330*/  UTMALDG.3D [UR32], [UR14], desc[UR6] ;  /* 0x000006200e0075b4 */ /* 0x0003e60008011000 */
[----:B------:R2:W-:Y:S01]  /*a340*/  UTMALDG.3D [UR24], [UR14], desc[UR6] ;  /* 0x000006180e0075b4 */ /* 0x0005e20008011000 */
[----:B0-----:R-:W-:-:S02]  /*a350*/  R2UR UR42, R33 ;  /* 0x00000000212a72ca */ /* 0x001fc400000e0000 */
[----:B------:R0:W-:Y:S01]  /*a360*/  UTMALDG.3D [UR16], [UR14], desc[UR6] ;  /* 0x000006100e0075b4 */ /* 0x0001e20008011000 */
[----:B------:R-:W-:Y:S01]  /*a370*/  UIADD3 UR40, UR5, 0x3800, URZ ;  /* 0x0000380005287890 */ /* 0x000fe2000fffe03f */
[----:B-1----:R-:W-:Y:S01]  /*a380*/  R2UR UR34, R34 ;  /* 0x00000000222272ca */ /* 0x002fe200000e0000 */
[----:B------:R1:W-:Y:S01]  /*a390*/  UTMALDG.3D [UR8], [UR14], desc[UR6] ;  /* 0x000006080e0075b4 */ /* 0x0003e20008011000 */
[----:B------:R-:W-:Y:S01]  /*a3a0*/  UIADD3 UR32, UR5, 0x3c00, URZ ;  /* 0x00003c0005207890 */ /* 0x000fe2000fffe03f */
[----:B--2---:R-:W-:Y:S01]  /*a3b0*/  R2UR UR26, R35 ;  /* 0x00000000231a72ca */ /* 0x004fe200000e0000 */
[----:B------:R-:W-:-:S05]  /*a3c0*/  UIADD3 UR24, UR5, 0x4000, URZ ;  /* 0x0000400005187890 */ /* 0x000fca000fffe03f */
[----:B------:R2:W-:Y:S01]  /*a3d0*/  UTMALDG.3D [UR40], [UR14], desc[UR6] ;  /* 0x000006280e0075b4 */ /* 0x0005e20008011000 */
[----:B0-----:R-:W-:Y:S01]  /*a3e0*/  R2UR UR18, R36 ;  /* 0x00000000241272ca */ /* 0x001fe200000e0000 */
[----:B------:R-:W-:Y:S02]  /*a3f0*/  UIADD3 UR16, UR5, 0x4400, URZ ;  /* 0x0000440005107890 */ /* 0x000fe4000fffe03f */
[----:B------:R2:W-:Y:S01]  /*a400*/  UTMALDG.3D [UR32], [UR14], desc[UR6] ;  /* 0x000006200e0075b4 */ /* 0x0005e20008011000 */
[----:B-1----:R-:W-:Y:S01]  /*a410*/  R2UR UR11, R30 ;  /* 0x000000001e0b72ca */ /* 0x002fe200000e0000 */
[----:B------:R-:W-:Y:S01]  /*a420*/  UIADD3 UR8, UR4, 0x10800, URZ ;  /* 0x0001080004087890 */ /* 0x000fe2000fffe03f */
[----:B------:R2:W-:Y:S01]  /*a430*/  UTMALDG.3D [UR24], [UR14], desc[UR6] ;  /* 0x000006180e0075b4 */ /* 0x0005e20008011000 */
[----:B------:R-:W-:-:S06]  /*a440*/  UMOV UR10, UR43 ;  /* 0x0000002b000a7c82 */ /* 0x000fcc0008000000 */
[----:B------:R2:W-:Y:S04]  /*a450*/  UTMALDG.3D [UR16], [UR14], desc[UR6] ;  /* 0x000006100e0075b4 */ /* 0x0005e80008011000 */
[----:B------:R2:W-:Y:S02]  /*a460*/  UTMALDG.3D [UR8], [UR22], desc[UR6] ;  /* 0x00000608160075b4 */ /* 0x0005e40008011000 */
[----:B--2---:R-:W-:Y:S05]  /*a470*/  @P1 BRA `(.L_x_310) ;  /* 0xfffffff800581947 */ /* 0x004fea000383ffff */
.L_x_304:
[----:B------:R-:W-:Y:S05]  /*a480*/  BSYNC B6 ;  /* 0x0000000000067941 */ /* 0x000fea0003800000 */
.L_x_303:
[----:B------:R-:W-:Y:S01]  /*a490*/  LOP3.LUT P1, RZ, R24, 0xff, RZ, 0xc0, !PT ;  /* 0x000000ff18ff7812 */ /* 0x000fe2000782c0ff */
[----:B------:R-:W-:Y:S01]  /*a4a0*/  IMAD.IADD R28, R25, 0x1, R28 ;  /* 0x00000001191c7824 */ /* 0x000fe200078e021c */
[----:B------:R-:W-:Y:S01]  /*a4b0*/  IADD3 R16, P2, R16, UR54, RZ ;  /* 0x0000003610107c10 */ /* 0x000fe2000ff5e0ff */
[----:B------:R-:W-:Y:S01]  /*a4c0*/  ULDC.64 UR4, c[0x0][0x650] ;  /* 0x0001940000047ab9 */ /* 0x000fe20000000a00 */
[----:B------:R-:W-:Y:S01]  /*a4d0*/  BSSY B0, `(.L_x_311) ;  /* 0x000006b000007945 */ /* 0x000fe20003800000 */
[----:B------:R-:W-:Y:S01]  /*a4e0*/  IMAD.MOV.U32 R31, RZ, RZ, -0x1 ;  /* 0xffffffffff1f7424 */ /* 0x000fe200078e00ff */
[----:B------:R-:W-:Y:S01]  /*a4f0*/  SHF.R.U32.HI R0, RZ, 0x2, R28 ;  /* 0x00000002ff007819 */ /* 0x000fe2000001161c */
[----:B------:R-:W-:Y:S01]  /*a500*/  IMAD.MOV.U32 R30, RZ, RZ, -0x1 ;  /* 0xffffffffff1e7424 */ /* 0x000fe200078e00ff */
[----:B------:R-:W-:Y:S01]  /*a510*/  ISETP.GT.U32.AND P0, PT, R28, 0x3, PT ;  /* 0x000000031c00780c */ /* 0x000fe20003f04070 */
[----:B------:R-:W-:Y:S01]  /*a520*/  IMAD.MOV.U32 R29, RZ, RZ, -0x1 ;  /* 0xffffffffff1d7424 */ /* 0x000fe200078e00ff */
[----:B------:R-:W-:-:S02]  /*a530*/  LOP3.LUT R0, R0, 0x1, RZ, 0xc0, !PT ;  /* 0x0000000100007812 */ /* 0x000fc400078ec0ff */
[----:B------:R-:W-:Y:S01]  /*a540*/  ISETP.LT.U32.AND P0, PT, R25, 0x4, P0 ;  /* 0x000000041900780c */ /* 0x000fe20000701070 */
[----:B------:R-:W0:Y:S01]  /*a550*/  @P1 S2R R4, SR_CgaCtaId ;  /* 0x0000000000041919 */ /* 0x000e220000008800 */
[----:B------:R-:W-:Y:S02]  /*a560*/  @P1 MOV R3, 0x400 ;  /* 0x0000040000031802 */ /* 0x000fe40000000f00 */
[----:B------:R-:W-:Y:S02]  /*a570*/  IADD3.X R17, R17, UR45, RZ, P2, !PT ;  /* 0x0000002d11117c10 */ /* 0x000fe400097fe4ff */
[----:B------:R-:W-:Y:S02]  /*a580*/  ISETP.GE.U32.AND P2, PT, R16, UR4, PT ;  /* 0x0000000410007c0c */ /* 0x000fe4000bf46070 */
[----:B------:R-:W-:Y:S02]  /*a590*/  LOP3.LUT R28, R28, 0x3, RZ, 0xc0, !PT ;  /* 0x000000031c1c7812 */ /* 0x000fe400078ec0ff */
[----:B------:R-:W-:-:S02]  /*a5a0*/  PRMT R24, RZ, 0x7610, R24 ;  /* 0x00007610ff187816 */ /* 0x000fc40000000018 */
[----:B0-----:R-:W-:-:S04]  /*a5b0*/  @P1 LEA R3, R4, R3, 0x18 ;  /* 0x0000000304031211 */ /* 0x001fc800078ec0ff */
[----:B------:R0:W-:Y:S01]  /*a5c0*/  @P1 SYNCS.ARRIVE.TRANS64.A1T0 RZ, [R3+URZ+0x58], RZ ;  /* 0x000058ff03ff19a7 */ /* 0x0001e2000810003f */
[----:B------:R-:W-:Y:S02]  /*a5d0*/  ISETP.NE.U32.AND P1, PT, R0, 0x1, PT ;  /* 0x000000010000780c */ /* 0x000fe40003f25070 */
[----:B------:R-:W-:Y:S02]  /*a5e0*/  SEL R0, RZ, 0x1, !P0 ;  /* 0x00000001ff007807 */ /* 0x000fe40004000000 */
[----:B------:R-:W-:Y:S02]  /*a5f0*/  ISETP.GE.U32.AND.EX P0, PT, R17, UR5, PT, P2 ;  /* 0x0000000511007c0c */ /* 0x000fe4000bf06120 */
[----:B------:R-:W-:-:S04]  /*a600*/  ISETP.GT.U32.AND P1, PT, R25, 0x3, !P1 ;  /* 0x000000031900780c */ /* 0x000fc80004f24070 */
[----:B0-----:R-:W-:-:S04]  /*a610*/  SEL R3, RZ, 0x1, !P1 ;  /* 0x00000001ff037807 */ /* 0x001fc80004800000 */
[--C-:B------:R-:W-:Y:S02]  /*a620*/  LOP3.LUT R27, R3, R27, R0.reuse, 0x96, !PT ;  /* 0x0000001b031b7212 */ /* 0x100fe400078e9600 */
[----:B------:R-:W-:Y:S01]  /*a630*/  PRMT R0, RZ, 0x7610, R0 ;  /* 0x00007610ff007816 */ /* 0x000fe20000000000 */
[----:B------:R-:W-:Y:S06]  /*a640*/  @P0 BRA `(.L_x_312) ;  /* 0x00000004004c0947 */ /* 0x000fec0003800000 */
[----:B------:R-:W-:Y:S01]  /*a650*/  ULDC.64 UR4, c[0x0][0x628] ;  /* 0x00018a0000047ab9 */ /* 0x000fe20000000a00 */
[----:B------:R-:W0:Y:S01]  /*a660*/  S2R R10, SR_CTAID.X ;  /* 0x00000000000a7919 */ /* 0x000e220000002500 */
[----:B------:R-:W-:Y:S01]  /*a670*/  ISETP.NE.U32.AND P0, PT, RZ, UR4, PT ;  /* 0x00000004ff007c0c */ /* 0x000fe2000bf05070 */
[----:B------:R-:W-:Y:S01]  /*a680*/  ULDC UR7, c[0x0][0x630] ;  /* 0x00018c0000077ab9 */ /* 0x000fe20000000800 */
[----:B------:R-:W-:Y:S01]  /*a690*/  IMAD.MOV.U32 R4, RZ, RZ, R16 ;  /* 0x000000ffff047224 */ /* 0x000fe200078e0010 */
[----:B------:R-:W1:Y:S01]  /*a6a0*/  S2R R0, SR_CTAID.Y ;  /* 0x0000000000007919 */ /* 0x000e620000002600 */
[----:B------:R-:W-:Y:S01]  /*a6b0*/  ISETP.NE.AND.EX P0, PT, RZ, UR5, PT, P0 ;  /* 0x00000005ff007c0c */ /* 0x000fe2000bf05300 */
[----:B------:R-:W-:-:S12]  /*a6c0*/  IMAD.MOV.U32 R5, RZ, RZ, R17 ;  /* 0x000000ffff057224 */ /* 0x000fd800078e0011 */
[----:B------:R-:W-:Y:S05]  /*a6d0*/  @!P0 BRA `(.L_x_313) ;  /* 0x0000000000288947 */ /* 0x000fea0003800000 */
[----:B------:R-:W-:Y:S02]  /*a6e0*/  ULDC UR6, c[0x0][0x634] ;  /* 0x00018d0000067ab9 */ /* 0x000fe40000000800 */
[----:B------:R-:W-:-:S05]  /*a6f0*/  IADD3 R9, P0, R16, UR6, RZ ;  /* 0x0000000610097c10 */ /* 0x000fca000ff1e0ff */
[----:B------:R-:W-:-:S04]  /*a700*/  IMAD.X R3, RZ, RZ, R17, P0 ;  /* 0x000000ffff037224 */ /* 0x000fc800000e0611 */
[----:B------:R-:W-:-:S04]  /*a710*/  IMAD.WIDE.U32 R6, R3, UR4, RZ ;  /* 0x0000000403067c25 */ /* 0x000fc8000f8e00ff */
[----:B------:R-:W-:-:S04]  /*a720*/  IMAD.WIDE.U32 R6, P0, R9, UR5, R6 ;  /* 0x0000000509067c25 */ /* 0x000fc8000f800006 */
[----:B------:R-:W-:-:S04]  /*a730*/  IMAD.WIDE.U32 R8, R9, UR4, RZ ;  /* 0x0000000409087c25 */ /* 0x000fc8000f8e00ff */
[----:B------:R-:W-:Y:S01]  /*a740*/  IMAD.X R5, RZ, RZ, RZ, P0 ;  /* 0x000000ffff057224 */ /* 0x000fe200000e06ff */
[----:B------:R-:W-:Y:S01]  /*a750*/  IADD3 RZ, P0, R9, R6, RZ ;  /* 0x0000000609ff7210 */ /* 0x000fe20007f1e0ff */
[----:B------:R-:W-:-:S04]  /*a760*/  IMAD.MOV.U32 R4, RZ, RZ, R7 ;  /* 0x000000ffff047224 */ /* 0x000fc800078e0007 */
[----:B------:R-:W-:-:S08]  /*a770*/  IMAD.WIDE.U32.X R4, R3, UR5, R4, P0 ;  /* 0x0000000503047c25 */ /* 0x000fd000080e0404 */
.L_x_313:
[--C-:B------:R-:W-:Y:S01]  /*a780*/  SHF.R.U64 R29, R4, UR7, R5.reuse ;  /* 0x00000007041d7c19 */ /* 0x100fe20008001205 */
[----:B------:R-:W-:Y:S01]  /*a790*/  ULDC.64 UR4, c[0x0][0x620] ;  /* 0x0001880000047ab9 */ /* 0x000fe20000000a00 */
[----:B------:R-:W-:Y:S01]  /*a7a0*/  SHF.R.U32.HI R3, RZ, UR7, R5 ;  /* 0x00000007ff037c19 */ /* 0x000fe20008011605 */
[----:B------:R-:W2:Y:S01]  /*a7b0*/  LDC R15, c[0x0][0x144] ;  /* 0x00005100ff0f7b82 */ /* 0x000ea20000000800 */
[----:B------:R-:W-:Y:S01]  /*a7c0*/  IADD3 R6, P0, RZ, -R29, RZ ;  /* 0x8000001dff067210 */ /* 0x000fe20007f1e0ff */
[----:B------:R-:W-:Y:S01]  /*a7d0*/  ULDC.64 UR8, c[0x0][0x640] ;  /* 0x0001900000087ab9 */ /* 0x000fe20000000a00 */
[----:B0-----:R-:W-:Y:S01]  /*a7e0*/  I2FP.F32.U32 R7, R10 ;  /* 0x0000000a00077245 */ /* 0x001fe20000201000 */
[----:B------:R-:W-:Y:S02]  /*a7f0*/  ULDC UR6, c[0x0][0x608] ;  /* 0x0001820000067ab9 */ /* 0x000fe40000000800 */
[----:B------:R-:W-:Y:S01]  /*a800*/  IMAD.X R3, RZ, RZ, ~R3, P0 ;  /* 0x000000ffff037224 */ /* 0x000fe200000e0e03 */
[----:B------:R-:W-:Y:S01]  /*a810*/  ISETP.NE.U32.AND P0, PT, RZ, UR8, PT ;  /* 0x00000008ff007c0c */ /* 0x000fe2000bf05070 */
[----:B------:R-:W-:Y:S01]  /*a820*/  IMAD.WIDE.U32 R4, R6, UR4, R16 ;  /* 0x0000000406047c25 */ /* 0x000fe2000f8e0010 */
[----:B------:R-:W0:Y:S02]  /*a830*/  LDC R9, c[0x0][0x148] ;  /* 0x00005200ff097b82 */ /* 0x000e240000000800 */
[----:B------:R-:W-:Y:S01]  /*a840*/  ISETP.NE.AND.EX P0, PT, RZ, UR9, PT, P0 ;  /* 0x00000009ff007c0c */ /* 0x000fe2000bf05300 */
[----:B------:R-:W-:Y:S01]  /*a850*/  IMAD R3, R3, UR4, RZ ;  /* 0x0000000403037c24 */ /* 0x000fe2000f8e02ff */
[----:B------:R-:W-:-:S02]  /*a860*/  ULDC UR4, c[0x0][0x150] ;  /* 0x0000540000047ab9 */ /* 0x000fc40000000800 */
[----:B------:R-:W-:Y:S01]  /*a870*/  FMUL R7, R7, UR4 ;  /* 0x0000000407077c20 */ /* 0x000fe20008400000 */
[----:B------:R-:W-:Y:S01]  /*a880*/  IMAD R3, R6, UR5, R3 ;  /* 0x0000000506037c24 */ /* 0x000fe2000f8e0203 */
[----:B------:R-:W-:Y:S01]  /*a890*/  ULDC UR4, c[0x0][0x618] ;  /* 0x0001860000047ab9 */ /* 0x000fe20000000800 */
[----:B------:R-:W-:Y:S02]  /*a8a0*/  ULDC UR5, c[0x0][0x154] ;  /* 0x0000550000057ab9 */ /* 0x000fe40000000800 */
[----:B------:R-:W-:Y:S01]  /*a8b0*/  IMAD.IADD R5, R5, 0x1, R3 ;  /* 0x0000000105057824 */ /* 0x000fe200078e0203 */
[----:B------:R-:W3:Y:S04]  /*a8c0*/  F2I.U32.TRUNC.NTZ R7, R7 ;  /* 0x0000000700077305 */ /* 0x000ee8000020f000 */
[----:B------:R-:W-:-:S02]  /*a8d0*/  SHF.R.U64 R3, R4, UR4, R5 ;  /* 0x0000000404037c19 */ /* 0x000fc40008001205 */
[----:B-1----:R-:W-:-:S05]  /*a8e0*/  I2FP.F32.U32 R4, R0 ;  /* 0x0000000000047245 */ /* 0x002fca0000201000 */
[----:B------:R-:W-:Y:S01]  /*a8f0*/  FMUL R12, R4, UR5 ;  /* 0x00000005040c7c20 */ /* 0x000fe20008400000 */
[----:B------:R-:W-:Y:S01]  /*a900*/  SHF.R.U32.HI R4, RZ, UR4, R5 ;  /* 0x00000004ff047c19 */ /* 0x000fe20008011605 */
[----:B------:R-:W-:Y:S01]  /*a910*/  ULDC UR4, c[0x0][0x658] ;  /* 0x0001960000047ab9 */ /* 0x000fe20000000800 */
[----:B---3--:R-:W-:Y:S02]  /*a920*/  IMAD.MOV R7, RZ, RZ, -R7 ;  /* 0x000000ffff077224 */ /* 0x008fe400078e0a07 */
[--C-:B------:R-:W-:Y:S01]  /*a930*/  SHF.R.U64 R11, R3, UR6, R4.reuse ;  /* 0x00000006030b7c19 */ /* 0x100fe20008001204 */
[----:B------:R-:W1:Y:S01]  /*a940*/  F2I.U32.TRUNC.NTZ R12, R12 ;  /* 0x0000000c000c7305 */ /* 0x000e62000020f000 */
[----:B------:R-:W-:Y:S01]  /*a950*/  SHF.R.U32.HI R4, RZ, UR6, R4 ;  /* 0x00000006ff047c19 */ /* 0x000fe20008011604 */
[----:B--2---:R-:W-:-:S03]  /*a960*/  IMAD R10, R15, R7, R10 ;  /* 0x000000070f0a7224 */ /* 0x004fc600078e020a */
[--C-:B------:R-:W-:Y:S02]  /*a970*/  SHF.R.U64 R8, R11, UR4, R4.reuse ;  /* 0x000000040b087c19 */ /* 0x100fe40008001204 */
[----:B------:R-:W-:-:S03]  /*a980*/  SHF.R.U32.HI R13, RZ, UR4, R4 ;  /* 0x00000004ff0d7c19 */ /* 0x000fc60008011604 */
[----:B------:R-:W-:Y:S02]  /*a990*/  IMAD.MOV.U32 R4, RZ, RZ, R8 ;  /* 0x000000ffff047224 */ /* 0x000fe400078e0008 */
[----:B------:R-:W-:Y:S01]  /*a9a0*/  IMAD.MOV.U32 R5, RZ, RZ, R13 ;  /* 0x000000ffff057224 */ /* 0x000fe200078e000d */
[----:B01----:R-:W-:Y:S06]  /*a9b0*/  @!P0 BRA `(.L_x_314) ;  /* 0x0000000000288947 */ /* 0x003fec0003800000 */
[----:B------:R-:W-:Y:S02]  /*a9c0*/  ULDC UR4, c[0x0][0x64c] ;  /* 0x0001930000047ab9 */ /* 0x000fe40000000800 */
[----:B------:R-:W-:-:S05]  /*a9d0*/  IADD3 R5, P0, R8, UR4, RZ ;  /* 0x0000000408057c10 */ /* 0x000fca000ff1e0ff */
[----:B------:R-:W-:-:S04]  /*a9e0*/  IMAD.X R13, RZ, RZ, R13, P0 ;  /* 0x000000ffff0d7224 */ /* 0x000fc800000e060d */
[----:B------:R-:W-:-:S04]  /*a9f0*/  IMAD.WIDE.U32 R6, R13, UR8, RZ ;  /* 0x000000080d067c25 */ /* 0x000fc8000f8e00ff */
[----:B------:R-:W-:-:S04]  /*aa00*/  IMAD.WIDE.U32 R6, P0, R5, UR9, R6 ;  /* 0x0000000905067c25 */ /* 0x000fc8000f800006 */
[----:B------:R-:W-:-:S04]  /*aa10*/  IMAD.WIDE.U32 R4, R5, UR8, RZ ;  /* 0x0000000805047c25 */ /* 0x000fc8000f8e00ff */
[----:B------:R-:W-:Y:S01]  /*aa20*/  IMAD.MOV.U32 R4, RZ, RZ, R7 ;  /* 0x000000ffff047224 */ /* 0x000fe200078e0007 */
[----:B------:R-:W-:Y:S01]  /*aa30*/  IADD3 RZ, P1, R5, R6, RZ ;  /* 0x0000000605ff7210 */ /* 0x000fe20007f3e0ff */
[----:B------:R-:W-:-:S04]  /*aa40*/  IMAD.X R5, RZ, RZ, RZ, P0 ;  /* 0x000000ffff057224 */ /* 0x000fc800000e06ff */
[----:B------:R-:W-:-:S08]  /*aa50*/  IMAD.WIDE.U32.X R4, R13, UR9, R4, P1 ;  /* 0x000000090d047c25 */ /* 0x000fd000088e0404 */
.L_x_314:
[----:B------:R-:W-:Y:S01]  /*aa60*/  ISETP.NE.AND P0, PT, R2, 0x1, PT ;  /* 0x000000010200780c */ /* 0x000fe20003f05270 */
[----:B------:R-:W-:Y:S01]  /*aa70*/  ULDC UR4, c[0x0][0x648] ;  /* 0x0001920000047ab9 */ /* 0x000fe20000000800 */
[----:B------:R-:W-:Y:S01]  /*aa80*/  LOP3.LUT R11, R11, UR38, RZ, 0xc0, !PT ;  /* 0x000000260b0b7c12 */ /* 0x000fe2000f8ec0ff */
[----:B------:R-:W-:Y:S01]  /*aa90*/  IMAD.MOV R12, RZ, RZ, -R12 ;  /* 0x000000ffff0c7224 */ /* 0x000fe200078e0a0c */
[----:B------:R-:W-:Y:S01]  /*aaa0*/  SHF.R.U64 R4, R4, UR4, R5 ;  /* 0x0000000404047c19 */ /* 0x000fe20008001205 */
[----:B------:R-:W-:Y:S01]  /*aab0*/  ULDC UR4, c[0x0][0x638] ;  /* 0x00018e0000047ab9 */ /* 0x000fe20000000800 */
[----:B------:R-:W-:Y:S01]  /*aac0*/  LOP3.LUT R31, R3, UR39, RZ, 0xc0, !PT ;  /* 0x00000027031f7c12 */ /* 0x000fe2000f8ec0ff */
[----:B------:R-:W-:Y:S02]  /*aad0*/  ULDC UR5, c[0x0][0x610] ;  /* 0x0001840000057ab9 */ /* 0x000fe40000000800 */
[----:B------:R-:W-:Y:S02]  /*aae0*/  IMAD.MOV R5, RZ, RZ, -R4 ;  /* 0x000000ffff057224 */ /* 0x000fe400078e0a04 */
[----:B------:R-:W-:-:S02]  /*aaf0*/  IMAD R11, R4, UR37, R11 ;  /* 0x00000025040b7c24 */ /* 0x000fc4000f8e020b */
[----:B------:R-:W-:Y:S02]  /*ab00*/  @P0 IMAD R10, R9, R12, R0 ;  /* 0x0000000c090a0224 */ /* 0x000fe400078e0200 */
[----:B------:R-:W-:Y:S01]  /*ab10*/  IMAD R8, R5, UR4, R8 ;  /* 0x0000000405087c24 */ /* 0x000fe2000f8e0208 */
[----:B------:R-:W-:Y:S01]  /*ab20*/  ULDC UR4, c[0x0][0x600] ;  /* 0x0001800000047ab9 */ /* 0x000fe20000000800 */
[----:B------:R-:W-:Y:S02]  /*ab30*/  IMAD R10, R11, UR5, R10 ;  /* 0x000000050b0a7c24 */ /* 0x000fe4000f8e020a */
[----:B------:R-:W-:Y:S02]  /*ab40*/  IMAD R31, R8, UR4, R31 ;  /* 0x00000004081f7c24 */ /* 0x000fe4000f8e021f */
[----:B------:R-:W-:-:S03]  /*ab50*/  IMAD.MOV.U32 R0, RZ, RZ, 0x1 ;  /* 0x00000001ff007424 */ /* 0x000fc600078e00ff */
[----:B------:R-:W-:Y:S02]  /*ab60*/  SEL R30, R31, R10, !P0 ;  /* 0x0000000a1f1e7207 */ /* 0x000fe40004000000 */
[----:B------:R-:W-:-:S07]  /*ab70*/  SEL R31, R10, R31, !P0 ;  /* 0x0000001f0a1f7207 */ /* 0x000fce0004000000 */
.L_x_312:
[----:B------:R-:W-:Y:S05]  /*ab80*/  BSYNC B0 ;  /* 0x0000000000007941 */ /* 0x000fea0003800000 */
.L_x_311:
[----:B------:R-:W-:-:S13]  /*ab90*/  LOP3.LUT P0, RZ, R0, 0xff, RZ, 0xc0, !PT ;  /* 0x000000ff00ff7812 */ /* 0x000fda000780c0ff */
[----:B------:R-:W-:Y:S05]  /*aba0*/  @P0 BRA `(.L_x_315) ;  /* 0xffffffec00740947 */ /* 0x000fea000383ffff */
[----:B------:R-:W-:Y:S05]  /*abb0*/  BSYNC B7 ;  /* 0x0000000000077941 */ /* 0x000fea0003800000 */
.L_x_301:
[----:B------:R-:W-:-:S03]  /*abc0*/  UMOV UR4, 0xffffffff ;  /* 0xffffffff00047882 */ /* 0x000fc60000000000 */
[----:B------:R-:W-:Y:S05]  /*abd0*/  BRA.DIV UR4, `(.L_x_316) ;  /* 0x0000000604447947 */ /* 0x000fea000b800000 */
[----:B------:R-:W-:-:S13]  /*abe0*/  ELECT P6, URZ, PT ;  /* 0x00000000003f782f */ /* 0x000fda00038c0000 */
.L_x_332:
[----:B------:R-:W-:Y:S04]  /*abf0*/  BSSY B0, `(.L_x_317) ;  /* 0x000002b000007945 */ /* 0x000fe80003800000 */
[----:B------:R-:W-:Y:S05]  /*ac00*/  @!P6 BRA `(.L_x_318) ;  /* 0x0000000000a4e947 */ /* 0x000fea0003800000 */
[----:B------:R-:W-:-:S04]  /*ac10*/  LOP3.LUT R19, R19, 0x2, RZ, 0xfc, !PT ;  /* 0x0000000213137812 */ /* 0x000fc800078efcff */
[----:B------:R-:W-:-:S13]  /*ac20*/  ISETP.NE.AND P0, PT, R19, 0x3, PT ;  /* 0x000000031300780c */ /* 0x000fda0003f05270 */
[----:B------:R-:W-:Y:S05]  /*ac30*/  @!P0 BRA `(.L_x_319) ;  /* 0x0000000000048947 */ /* 0x000fea0003800000 */
[----:B------:R-:W-:Y:S01]  /*ac40*/  BPT.TRAP 0x1 ;  /* 0x000000040000795c */ /* 0x000fe20000300000 */
.L_x_319:
[----:B------:R-:W0:Y:S01]  /*ac50*/  S2R R3, SR_CgaCtaId ;  /* 0x0000000000037919 */ /* 0x000e220000008800 */
[----:B------:R-:W-:Y:S02]  /*ac60*/  MOV R0, 0x400 ;  /* 0x0000040000007802 */ /* 0x000fe40000000f00 */
[----:B------:R-:W-:Y:S02]  /*ac70*/  SHF.L.U32 R2, R27, 0x1f, RZ ;  /* 0x0000001f1b027819 */ /* 0x000fe400000006ff */
[----:B0-----:R-:W-:-:S05]  /*ac80*/  LEA R3, R3, R0, 0x18 ;  /* 0x0000000003037211 */ /* 0x001fca00078ec0ff */
[----:B------:R-:W-:-:S04]  /*ac90*/  VIADD R3, R3, 0x20 ;  /* 0x0000002003037836 */ /* 0x000fc80000000000 */
[C---:B------:R-:W-:Y:S02]  /*aca0*/  IMAD R5, R28.reuse, 0x8, R3 ;  /* 0x000000081c057824 */ /* 0x040fe400078e0203 */
[----:B------:R-:W-:Y:S02]  /*acb0*/  VIADD R28, R28, 0x1 ;  /* 0x000000011c1c7836 */ /* 0x000fe40000000000 */
[----:B------:R-:W0:Y:S03]  /*acc0*/  SYNCS.PHASECHK.TRANS64.TRYWAIT P0, [R5+URZ], R2 ;  /* 0x00000002050075a7 */ /* 0x000e26000800017f */
[----:B------:R-:W-:-:S04]  /*acd0*/  ISETP.NE.AND P1, PT, R28, 0x4, PT ;  /* 0x000000041c00780c */ /* 0x000fc80003f25270 */
[----:B------:R-:W-:Y:S02]  /*ace0*/  SEL R0, RZ, 0x1, P1 ;  /* 0x00000001ff007807 */ /* 0x000fe40000800000 */
[----:B------:R-:W-:Y:S02]  /*acf0*/  SEL R28, R28, RZ, P1 ;  /* 0x000000ff1c1c7207 */ /* 0x000fe40000800000 */
[----:B------:R-:W-:-:S03]  /*ad00*/  LOP3.LUT R27, R27, R0, RZ, 0x3c, !PT ;  /* 0x000000001b1b7212 */ /* 0x000fc600078e3cff */
[----:B------:R-:W-:Y:S01]  /*ad10*/  IMAD R7, R28, 0x8, R3 ;  /* 0x000000081c077824 */ /* 0x000fe200078e0203 */
[----:B------:R-:W-:Y:S01]  /*ad20*/  SHF.L.U32 R4, R27, 0x1f, RZ ;  /* 0x0000001f1b047819 */ /* 0x000fe200000006ff */
[----:B0-----:R-:W-:Y:S06]  /*ad30*/  @!P0 BRA `(.L_x_320) ;  /* 0x00000004000c8947 */ /* 0x001fec0003800000 */
.L_x_333:
[----:B------:R-:W1:Y:S01]  /*ad40*/  SYNCS.PHASECHK.TRANS64.TRYWAIT P0, [R7+URZ], R4 ;  /* 0x00000004070075a7 */ /* 0x000e62000800017f */
[----:B------:R-:W-:-:S05]  /*ad50*/  VIADD R0, R28, 0x1 ;  /* 0x000000011c007836 */ /* 0x000fca0000000000 */
[----:B------:R-:W-:-:S04]  /*ad60*/  ISETP.NE.AND P1, PT, R0, 0x4, PT ;  /* 0x000000040000780c */ /* 0x000fc80003f25270 */
[----:B0-----:R-:W-:Y:S02]  /*ad70*/  SEL R2, RZ, 0x1, P1 ;  /* 0x00000001ff027807 */ /* 0x001fe40000800000 */
[----:B------:R-:W-:Y:S02]  /*ad80*/  SEL R0, R0, RZ, P1 ;  /* 0x000000ff00007207 */ /* 0x000fe40000800000 */
[----:B------:R-:W-:-:S03]  /*ad90*/  LOP3.LUT R27, R27, R2, RZ, 0x3c, !PT ;  /* 0x000000021b1b7212 */ /* 0x000fc600078e3cff */
[----:B------:R-:W-:Y:S01]  /*ada0*/  IMAD R6, R0, 0x8, R3 ;  /* 0x0000000800067824 */ /* 0x000fe200078e0203 */
[----:B------:R-:W-:Y:S01]  /*adb0*/  SHF.L.U32 R5, R27, 0x1f, RZ ;  /* 0x0000001f1b057819 */ /* 0x000fe200000006ff */
[----:B-1----:R-:W-:Y:S06]  /*adc0*/  @!P0 BRA `(.L_x_321) ;  /* 0x0000000000fc8947 */ /* 0x002fec0003800000 */
.L_x_334:
[----:B------:R-:W1:Y:S01]  /*add0*/  SYNCS.PHASECHK.TRANS64.TRYWAIT P0, [R6+URZ], R5 ;  /* 0x00000005060075a7 */ /* 0x000e62000800017f */
[----:B------:R-:W-:-:S05]  /*ade0*/  VIADD R0, R0, 0x1 ;  /* 0x0000000100007836 */ /* 0x000fca0000000000 */
[----:B------:R-:W-:-:S04]  /*adf0*/  ISETP.NE.AND P1, PT, R0, 0x4, PT ;  /* 0x000000040000780c */ /* 0x000fc80003f25270 */
[----:B------:R-:W-:Y:S02]  /*ae00*/  SEL R2, RZ, 0x1, P1 ;  /* 0x00000001ff027807 */ /* 0x000fe40000800000 */
[----:B------:R-:W-:Y:S02]  /*ae10*/  SEL R0, R0, RZ, P1 ;  /* 0x000000ff00007207 */ /* 0x000fe40000800000 */
[----:B------:R-:W-:Y:S01]  /*ae20*/  LOP3.LUT R2, R27, R2, RZ, 0x3c, !PT ;  /* 0x000000021b027212 */ /* 0x000fe200078e3cff */
[----:B-1----:R-:W-:Y:S06]  /*ae30*/  @!P0 BRA `(.L_x_322) ;  /* 0x0000000000f48947 */ /* 0x002fec0003800000 */
.L_x_335:
[----:B------:R-:W-:Y:S01]  /*ae40*/  IMAD R3, R0, 0x8, R3 ;  /* 0x0000000800037824 */ /* 0x000fe200078e0203 */
[----:B------:R-:W-:-:S07]  /*ae50*/  SHF.L.U32 R0, R2, 0x1f, RZ ;  /* 0x0000001f02007819 */ /* 0x000fce00000006ff */
.L_x_323:
[----:B--2---:R2:W3:Y:S02]  /*ae60*/  SYNCS.PHASECHK.TRANS64.TRYWAIT P0, [R3+URZ], R0 ;  /* 0x00000000030075a7 */ /* 0x0044e4000800017f */
[----:B---3--:R-:W-:Y:S05]  /*ae70*/  @!P0 NANOSLEEP.SYNCS 0x989680 ;  /* 0x009896800000895d */ /* 0x008fea0003900000 */
[----:B------:R-:W3:Y:S02]  /*ae80*/  @!P0 SYNCS.PHASECHK.TRANS64 P0, [R3+URZ], R0 ;  /* 0x00000000030085a7 */ /* 0x000ee4000800007f */
[----:B---3--:R-:W-:Y:S05]  /*ae90*/  @!P0 BRA `(.L_x_323) ;  /* 0xfffffffc00f08947 */ /* 0x008fea000383ffff */
.L_x_318:
[----:B------:R-:W-:Y:S05]  /*aea0*/  BSYNC B0 ;  /* 0x0000000000007941 */ /* 0x000fea0003800000 */
.L_x_317:
[----:B------:R-:W-:Y:S05]  /*aeb0*/  EXIT ;  /* 0x000000000000794d */ /* 0x000fea0003800000 */
.L_x_16:
[----:B------:R-:W-:Y:S02]  /*aec0*/  IMAD.MOV.U32 R12, RZ, RZ, RZ ;  /* 0x000000ffff0c7224 */ /* 0x000fe400078e00ff */
[----:B------:R-:W-:Y:S02]  /*aed0*/  IMAD.MOV.U32 R11, RZ, RZ, 0x1f ;  /* 0x0000001fff0b7424 */ /* 0x000fe400078e00ff */
[----:B------:R-:W-:-:S07]  /*aee0*/  IMAD.MOV.U32 R15, RZ, RZ, -0x1 ;  /* 0xffffffffff0f7424 */ /* 0x000fce00078e00ff */
[----:B01---5:R-:W-:Y:S05]  /*aef0*/  WARPSYNC.COLLECTIVE R15, `(.L_x_324) ;  /* 0x000000000f087348 */ /* 0x023fea0003c00000 */
[----:B------:R2:W3:Y:S02]  /*af00*/  SHFL.IDX P6, R14, R13, R12, R11 ;  /* 0x0000000c0d0e7389 */ /* 0x0004e400000c000b */
[----:B0123-5:R-:W-:Y:S01]  /*af10*/  ENDCOLLECTIVE ;  /* 0x000000000000791b */ /* 0x02ffe20003800000 */
.L_x_324:
[----:B------:R-:W-:Y:S05]  /*af20*/  BRA `(.L_x_325) ;  /* 0xffffff6000f47947 */ /* 0x000fea000383ffff */
.L_x_20:
[----:B---3--:R3:W4:Y:S02]  /*af30*/  SYNCS.PHASECHK.TRANS64.TRYWAIT P1, [R3+URZ], R0 ;  /* 0x00000000030075a7 */ /* 0x008724000802017f */
[----:B----4-:R-:W-:Y:S05]  /*af40*/  @!P1 NANOSLEEP.SYNCS 0x989680 ;  /* 0x009896800000995d */ /* 0x010fea0003900000 */
[----:B------:R-:W4:Y:S02]  /*af50*/  @!P1 SYNCS.PHASECHK.TRANS64 P1, [R3+URZ], R0 ;  /* 0x00000000030095a7 */ /* 0x000f24000802007f */
[----:B----4-:R-:W-:Y:S05]  /*af60*/  @!P1 BRA `(.L_x_20) ;  /* 0xfffffffc00f09947 */ /* 0x010fea000383ffff */
[----:B------:R-:W-:Y:S05]  /*af70*/  BRA `(.L_x_19) ;  /* 0xffffff6400107947 */ /* 0x000fea000383ffff */
.L_x_25:
[----:B0-----:R0:W1:Y:S02]  /*af80*/  SYNCS.PHASECHK.TRANS64.TRYWAIT P1, [R3+URZ], R14 ;  /* 0x0000000e030075a7 */ /* 0x001064000802017f */
[----:B-1----:R-:W-:Y:S05]  /*af90*/  @!P1 NANOSLEEP.SYNCS 0x989680 ;  /* 0x009896800000995d */ /* 0x002fea0003900000 */
[----:B------:R-:W1:Y:S02]  /*afa0*/  @!P1 SYNCS.PHASECHK.TRANS64 P1, [R3+URZ], R14 ;  /* 0x0000000e030095a7 */ /* 0x000e64000802007f */
[----:B-1----:R-:W-:Y:S05]  /*afb0*/  @!P1 BRA `(.L_x_25) ;  /* 0xfffffffc00f09947 */ /* 0x002fea000383ffff */
[----:B------:R-:W-:Y:S05]  /*afc0*/  BRA `(.L_x_24) ;  /* 0xffffff6800587947 */ /* 0x000fea000383ffff */
.L_x_33:
[----:B0-----:R0:W1:Y:S02]  /*afd0*/  SYNCS.PHASECHK.TRANS64.TRYWAIT P1, [R11+URZ], R20 ;  /* 0x000000140b0075a7 */ /* 0x001064000802017f */
[----:B-1----:R-:W-:Y:S05]  /*afe0*/  @!P1 NANOSLEEP.SYNCS 0x989680 ;  /* 0x009896800000995d */ /* 0x002fea0003900000 */
[----:B------:R-:W1:Y:S02]  /*aff0*/  @!P1 SYNCS.PHASECHK.TRANS64 P1, [R11+URZ], R20 ;  /* 0x000000140b0095a7 */ /* 0x000e64000802007f */
[----:B-1----:R-:W-:Y:S05]  /*b000*/  @!P1 BRA `(.L_x_33) ;  /* 0xfffffffc00f09947 */ /* 0x002fea000383ffff */
[----:B------:R-:W-:Y:S05]  /*b010*/  BRA `(.L_x_32) ;  /* 0xffffff6c00cc7947 */ /* 0x000fea000383ffff */
.L_x_302:
[----:B------:R-:W-:Y:S01]  /*b020*/  BSSY B0, `(.L_x_326) ;  /* 0x0000006000007945 */ /* 0x000fe20003800000 */
[----:B------:R-:W-:-:S07]  /*b030*/  IMAD.MOV.U32 R15, RZ, RZ, -0x1 ;  /* 0xffffffffff0f7424 */ /* 0x000fce00078e00ff */
[----:B------:R-:W-:Y:S05]  /*b040*/  WARPSYNC.COLLECTIVE R15, `(.L_x_327) ;  /* 0x000000000f0c7348 */ /* 0x000fea0003c00000 */
[----:B------:R-:W-:Y:S02]  /*b050*/  ELECT P6, UR62, PT ;  /* 0x00000000003e782f */ /* 0x000fe400038c0000 */
[----:B------:R-:W-:Y:S01]  /*b060*/  MOV R14, UR62 ;  /* 0x0000003e000e7c02 */ /* 0x000fe20008000f00 */
[----:B------:R-:W-:Y:S10]  /*b070*/  ENDCOLLECTIVE ;  /* 0x000000000000791b */ /* 0x000ff40003800000 */
.L_x_327:
[----:B------:R-:W-:Y:S05]  /*b080*/  BSYNC B0 ;  /* 0x0000000000007941 */ /* 0x000fea0003800000 */
.L_x_326:
[----:B------:R-:W-:Y:S05]  /*b090*/  BRA `(.L_x_328) ;  /* 0xffffffe800447947 */ /* 0x000fea000383ffff */
.L_x_307:
[----:B0-----:R0:W1:Y:S02]  /*b0a0*/  SYNCS.PHASECHK.TRANS64.TRYWAIT P0, [R4+URZ+0x20], R37 ;  /* 0x00002025040075a7 */ /* 0x001064000800017f */
[----:B-1----:R-:W-:Y:S05]  /*b0b0*/  @!P0 NANOSLEEP.SYNCS 0x989680 ;  /* 0x009896800000895d */ /* 0x002fea0003900000 */
[----:B------:R-:W1:Y:S02]  /*b0c0*/  @!P0 SYNCS.PHASECHK.TRANS64 P0, [R4+URZ+0x20], R37 ;  /* 0x00002025040085a7 */ /* 0x000e64000800007f */
[----:B-1----:R-:W-:Y:S05]  /*b0d0*/  @!P0 BRA `(.L_x_307) ;  /* 0xfffffffc00f08947 */ /* 0x002fea000383ffff */
[----:B------:R-:W-:Y:S05]  /*b0e0*/  BRA `(.L_x_329) ;  /* 0xffffffec004c7947 */ /* 0x000fea000383ffff */
.L_x_316:
[----:B------:R-:W-:Y:S01]  /*b0f0*/  BSSY B0, `(.L_x_330) ;  /* 0x0000006000007945 */ /* 0x000fe20003800000 */
[----:B------:R-:W-:-:S07]  /*b100*/  IMAD.MOV.U32 R15, RZ, RZ, -0x1 ;  /* 0xffffffffff0f7424 */ /* 0x000fce00078e00ff */
[----:B------:R-:W-:Y:S05]  /*b110*/  WARPSYNC.COLLECTIVE R15, `(.L_x_331) ;  /* 0x000000000f0c7348 */ /* 0x000fea0003c00000 */
[----:B------:R-:W-:Y:S02]  /*b120*/  ELECT P6, UR62, PT ;  /* 0x00000000003e782f */ /* 0x000fe400038c0000 */
[----:B------:R-:W-:Y:S01]  /*b130*/  MOV R14, UR62 ;  /* 0x0000003e000e7c02 */ /* 0x000fe20008000f00 */
[----:B------:R-:W-:Y:S10]  /*b140*/  ENDCOLLECTIVE ;  /* 0x000000000000791b */ /* 0x000ff40003800000 */
.L_x_331:
[----:B------:R-:W-:Y:S05]  /*b150*/  BSYNC B0 ;  /* 0x0000000000007941 */ /* 0x000fea0003800000 */
.L_x_330:
[----:B------:R-:W-:Y:S05]  /*b160*/  BRA `(.L_x_332) ;  /* 0xfffffff800a07947 */ /* 0x000fea000383ffff */
.L_x_320:
[----:B0-----:R0:W1:Y:S02]  /*b170*/  SYNCS.PHASECHK.TRANS64.TRYWAIT P0, [R5+URZ], R2 ;  /* 0x00000002050075a7 */ /* 0x001064000800017f */
[----:B-1----:R-:W-:Y:S05]  /*b180*/  @!P0 NANOSLEEP.SYNCS 0x989680 ;  /* 0x009896800000895d */ /* 0x002fea0003900000 */
[----:B------:R-:W1:Y:S02]  /*b190*/  @!P0 SYNCS.PHASECHK.TRANS64 P0, [R5+URZ], R2 ;  /* 0x00000002050085a7 */ /* 0x000e64000800007f */
[----:B-1----:R-:W-:Y:S05]  /*b1a0*/  @!P0 BRA `(.L_x_320) ;  /* 0xfffffffc00f08947 */ /* 0x002fea000383ffff */
[----:B------:R-:W-:Y:S05]  /*b1b0*/  BRA `(.L_x_333) ;  /* 0xfffffff800e07947 */ /* 0x000fea000383ffff */
.L_x_321:
[----:B0-----:R0:W1:Y:S02]  /*b1c0*/  SYNCS.PHASECHK.TRANS64.TRYWAIT P0, [R7+URZ], R4 ;  /* 0x00000004070075a7 */ /* 0x001064000800017f */
[----:B-1----:R-:W-:Y:S05]  /*b1d0*/  @!P0 NANOSLEEP.SYNCS 0x989680 ;  /* 0x009896800000895d */ /* 0x002fea0003900000 */
[----:B------:R-:W1:Y:S02]  /*b1e0*/  @!P0 SYNCS.PHASECHK.TRANS64 P0, [R7+URZ], R4 ;  /* 0x00000004070085a7 */ /* 0x000e64000800007f */
[----:B-1----:R-:W-:Y:S05]  /*b1f0*/  @!P0 BRA `(.L_x_321) ;  /* 0xfffffffc00f08947 */ /* 0x002fea000383ffff */
[----:B------:R-:W-:Y:S05]  /*b200*/  BRA `(.L_x_334) ;  /* 0xfffffff800f07947 */ /* 0x000fea000383ffff */
.L_x_322:
[----:B-1----:R1:W2:Y:S02]  /*b210*/  SYNCS.PHASECHK.TRANS64.TRYWAIT P0, [R6+URZ], R5 ;  /* 0x00000005060075a7 */ /* 0x0022a4000800017f */
[----:B--2---:R-:W-:Y:S05]  /*b220*/  @!P0 NANOSLEEP.SYNCS 0x989680 ;  /* 0x009896800000895d */ /* 0x004fea0003900000 */
[----:B------:R-:W2:Y:S02]  /*b230*/  @!P0 SYNCS.PHASECHK.TRANS64 P0, [R6+URZ], R5 ;  /* 0x00000005060085a7 */ /* 0x000ea4000800007f */
[----:B--2---:R-:W-:Y:S05]  /*b240*/  @!P0 BRA `(.L_x_322) ;  /* 0xfffffffc00f08947 */ /* 0x004fea000383ffff */
[----:B------:R-:W-:Y:S05]  /*b250*/  BRA `(.L_x_335) ;  /* 0xfffffff800f87947 */ /* 0x000fea000383ffff */
.L_x_336:
[----:B------:R-:W-:-:S00]  /*b260*/  BRA `(.L_x_336) ;  /* 0xfffffffc00fc7947 */ /* 0x000fc0000383ffff */
[----:B------:R-:W-:-:S00]  /*b270*/  NOP ;  /* 0x0000000000007918 */ /* 0x000fc00000000000 */
        /* <DEDUP_REMOVED lines=8> */
.L_x_337:


//--------------------- .nv.global.init           --------------------------
	.section	.nv.global.init,"aw",@progbits
.nv.global.init:
	.type		$str$24,@object
	.size		$str$24,($str$25 - $str$24)
$str$24:
        /*0000*/ 	.byte	0x28, 0x61, 0x64, 0x64, 0x72, 0x65, 0x73, 0x73, 0x20, 0x26, 0x20, 0x6d, 0x61, 0x73, 0x6b, 0x29
        /*0010*/ 	.byte	0x20, 0x3d, 0x3d, 0x20, 0x30, 0x00
	.type		$str$25,@object
	.size		$str$25,(__unnamed_1 - $str$25)
$str$25:
        /*0016*/ 	.byte	0x2f, 0x74, 0x6d, 0x70, 0x2f, 0x63, 0x75, 0x74, 0x6c, 0x61, 0x73, 0x73, 0x5f, 0x73, 0x77, 0x65
        /*0026*/ 	.byte	0x65, 0x70, 0x5f, 0x73, 0x72, 0x63, 0x2f, 0x69, 0x6e, 0x63, 0x6c, 0x75, 0x64, 0x65, 0x2f, 0x63
        /*0036*/ 	.byte	0x75, 0x74, 0x65, 0x2f, 0x70, 0x6f, 0x69, 0x6e, 0x74, 0x65, 0x72, 0x5f, 0x66, 0x6c, 0x61, 0x67
        /*0046*/ 	.byte	0x67, 0x65, 0x64, 0x2e, 0x68, 0x70, 0x70, 0x00
	.type		__unnamed_1,@object
	.size		__unnamed_1,(__unnamed_2 - __unnamed_1)
__unnamed_1:
        /*004e*/ 	.byte	0x61, 0x75, 0x74, 0x6f, 0x20, 0x63, 0x75, 0x74, 0x65, 0x3a, 0x3a, 0x61, 0x73, 0x5f, 0x70, 0x6f
        /* <DEDUP_REMOVED lines=27> */
        /*020e*/ 	.byte	0x34, 0x30, 0x39, 0x36, 0x3e, 0x3e, 0x3e, 0x3e, 0x3e, 0x20, 0x26, 0x5d, 0x00
	.type		__unnamed_2,@object
	.size		__unnamed_2,(.L_1 - __unnamed_2)
__unnamed_2:
        /* <DEDUP_REMOVED lines=28> */
        /*03db*/ 	.byte	0x3c, 0x38, 0x31, 0x39, 0x32, 0x3e, 0x3e, 0x3e, 0x3e, 0x3e, 0x20, 0x26, 0x5d, 0x00
.L_1:


//--------------------- .nv.shared._ZN7cutlass13device_kernelINS_4gemm6kernel13GemmUniversalIN4cute5tupleIJiiiiEEENS1_10collective13CollectiveMmaINS1_39MainloopSm90TmaGmmaRmemAWarpSpecializedILi4ENS5_IJNS4_1CILi1EEESB_SB_EEENS1_35KernelTmaWarpSpecializedCooperativeEEENS5_IJNSA_ILi128EEENSA_ILi256EEENSA_ILi32EEEEEEfNS5_IJSB_llEEEfNS5_IJlSB_lEEENS4_8TiledMMAINS4_8MMA_AtomIJNS4_4SM904GMMA30MMA_64x256x8_F32TF32TF32_RS_TNILNSO_7ScaleInE1ELSQ_1EEEEEENS4_6LayoutINS5_IJNSA_ILi2EEESB_SB_EEENS5_IJSB_NSA_ILi0EEESW_EEEEENS5_IJNS4_10UnderscoreESZ_SZ_EEEEENS4_13SM90_TMA_LOADENS4_14ComposedLayoutINS4_7SwizzleILi1ELi4ELi3EEENS4_18smem_ptr_flag_bitsILi32EEENST_INS5_IJNSA_ILi8EEES18_EEENS5_IJSB_S18_EEEEEEENS4_9Copy_AtomIJNS4_39AutoVectorizingCopyWithAssumedAlignmentILi128EEEfEEENS4_8identityES12_NS13_INS14_ILi3ELi4ELi3EEES17_NST_INS5_IJS18_SH_EEENS5_IJSH_SB_EEEEEEEvS1H_EENS_8epilogue10collective6detail29Sm90TmaWarpSpecializedAdapterINS1P_15DefaultEpilogueIfSK_SK_NS1O_6thread17LinearCombinationIfLi1EffLNS1T_9ScaleType4KindE0ELNS_15FloatRoundStyleE2EfEENS1_15EpilogueDefaultEEEEEvvEEEEvNT_6ParamsE --------------------------
	.section	.nv.shared._ZN7cutlass13device_kernelINS_4gemm6kernel13GemmUniversalIN4cute5tupleIJiiiiEEENS1_10collective13CollectiveMmaINS1_39MainloopSm90TmaGmmaRmemAWarpSpecializedILi4ENS5_IJNS4_1CILi1EEESB_SB_EEENS1_35KernelTmaWarpSpecializedCooperativeEEENS5_IJNSA_ILi128EEENSA_ILi256EEENSA_ILi32EEEEEEfNS5_IJSB_llEEEfNS5_IJlSB_lEEENS4_8TiledMMAINS4_8MMA_AtomIJNS4_4SM904GMMA30MMA_64x256x8_F32TF32TF32_RS_TNILNSO_7ScaleInE1ELSQ_1EEEEEENS4_6LayoutINS5_IJNSA_ILi2EEESB_SB_EEENS5_IJSB_NSA_ILi0EEESW_EEEEENS5_IJNS4_10UnderscoreESZ_SZ_EEEEENS4_13SM90_TMA_LOADENS4_14ComposedLayoutINS4_7SwizzleILi1ELi4ELi3EEENS4_18smem_ptr_flag_bitsILi32EEENST_INS5_IJNSA_ILi8EEES18_EEENS5_IJSB_S18_EEEEEEENS4_9Copy_AtomIJNS4_39AutoVectorizingCopyWithAssumedAlignmentILi128EEEfEEENS4_8identityES12_NS13_INS14_ILi3ELi4ELi3EEES17_NST_INS5_IJS18_SH_EEENS5_IJSH_SB_EEEEEEEvS1H_EENS_8epilogue10collective6detail29Sm90TmaWarpSpecializedAdapterINS1P_15DefaultEpilogueIfSK_SK_NS1O_6thread17LinearCombinationIfLi1EffLNS1T_9ScaleType4KindE0ELNS_15FloatRoundStyleE2EfEENS1_15EpilogueDefaultEEEEEvvEEEEvNT_6ParamsE,"aw",@nobits
	.sectionflags	@""
	.align	16
	.zero		1024


//--------------------- .nv.shared.reserved.0     --------------------------
	.section	.nv.shared.reserved.0,"aw",@nobits
	.weak		__nv_reservedSMEM_offset_0_alias
	.size		__nv_reservedSMEM_offset_0_alias, 0, 0
	.other		__nv_reservedSMEM_offset_0_alias,@"STO_CUDA_RESERVED_SHARED STV_DEFAULT"
__nv_reservedSMEM_offset_0_alias:
	.zero		0


//--------------------- .nv.global                --------------------------
	.section	.nv.global,"aw",@nobits
.nv.global:
	.type		_ZN40_INTERNAL_79aa7532_4_k_cu_ab8ca071_387114cute1_E,@object
	.size		_ZN40_INTERNAL_79aa7532_4_k_cu_ab8ca071_387114cute1_E,(_ZN40_INTERNAL_79aa7532_4_k_cu_ab8ca071_387114cuda3std3__45__cpo6cbeginE - _ZN40_INTERNAL_79aa7532_4_k_cu_ab8ca071_387114cute1_E)
_ZN40_INTERNAL_79aa7532_4_k_cu_ab8ca071_387114cute1_E:
	.zero		1
	.type		_ZN40_INTERNAL_79aa7532_4_k_cu_ab8ca071_387114cuda3std3__45__cpo6cbeginE,@object
	.size		_ZN40_INTERNAL_79aa7532_4_k_cu_ab8ca071_387114cuda3std3__45__cpo6cbeginE,(_ZN40_INTERNAL_79aa7532_4_k_cu_ab8ca071_387114cuda3std3__48in_placeE - _ZN40_INTERNAL_79aa7532_4_k_cu_ab8ca071_387114cuda3std3__45__cpo6cbeginE)
_ZN40_INTERNAL_79aa7532_4_k_cu_ab8ca071_387114cuda3std3__45__cpo6cbeginE:
	.zero		1
	.type		_ZN40_INTERNAL_79aa7532_4_k_cu_ab8ca071_387114cuda3std3__48in_placeE,@object
	.size		_ZN40_INTERNAL_79aa7532_4_k_cu_ab8ca071_387114cuda3std3__48in_placeE,(_ZN40_INTERNAL_79aa7532_4_k_cu_ab8ca071_387114cuda3std6ranges3__45__cpo9iter_moveE - _ZN40_INTERNAL_79aa7532_4_k_cu_ab8ca071_387114cuda3std3__48in_placeE)
_ZN40_INTERNAL_79aa7532_4_k_cu_ab8ca071_387114cuda3std3__48in_placeE:
	.zero		1
	.type		_ZN40_INTERNAL_79aa7532_4_k_cu_ab8ca071_387114cuda3std6ranges3__45__cpo9iter_moveE,@object
	.size		_ZN40_INTERNAL_79aa7532_4_k_cu_ab8ca071_387114cuda3std6ranges3__45__cpo9iter_moveE,(_ZN40_INTERNAL_79aa7532_4_k_cu_ab8ca071_387114cuda3std3__45__cpo5beginE - _ZN40_INTERNAL_79aa7532_4_k_cu_ab8ca071_387114cuda3std6ranges3__45__cpo9iter_moveE)
_ZN40_INTERNAL_79aa7532_4_k_cu_ab8ca071_387114cuda3std6ranges3__45__cpo9iter_moveE:
	.zero		1
	.type		_ZN40_INTERNAL_79aa7532_4_k_cu_ab8ca071_387114cuda3std3__45__cpo5beginE,@object
	.size		_ZN40_INTERNAL_79aa7532_4_k_cu_ab8ca071_387114cuda3std3__45__cpo5beginE,(_ZN40_INTERNAL_79aa7532_4_k_cu_ab8ca071_387114cuda3std3__442_GLOBAL__N__79aa7532_4_k_cu_ab8ca071_387116ignoreE - _ZN40_INTERNAL_79aa7532_4_k_cu_ab8ca071_387114cuda3std3__45__cpo5beginE)
_ZN40_INTERNAL_79aa7532_4_k_cu_ab8ca071_387114cuda3std3__45__cpo5beginE:
	.zero		1
	.type		_ZN40_INTERNAL_79aa7532_4_k_cu_ab8ca071_387114cuda3std3__442_GLOBAL__N__79aa7532_4_k_cu_ab8ca071_387116ignoreE,@object
	.size		_ZN40_INTERNAL_79aa7532_4_k_cu_ab8ca071_387114cuda3std3__442_GLOBAL__N__79aa7532_4_k_cu_ab8ca071_387116ignoreE,(_ZN40_INTERNAL_79aa7532_4_k_cu_ab8ca071_387114cute7productE - _ZN40_INTERNAL_79aa7532_4_k_cu_ab8ca071_387114cuda3std3__442_GLOBAL__N__79aa7532_4_k_cu_ab8ca071_387116ignoreE)
_ZN40_INTERNAL_79aa7532_4_k_cu_ab8ca071_387114cuda3std3__442_GLOBAL__N__79aa7532_4_k_cu_ab8ca071_387116ignoreE:
	.zero		1
	.type		_ZN40_INTERNAL_79aa7532_4_k_cu_ab8ca071_387114cute7productE,@object
	.size		_ZN40_INTERNAL_79aa7532_4_k_cu_ab8ca071_387114cute7productE,(_ZN40_INTERNAL_79aa7532_4_k_cu_ab8ca071_387114cuda3std3__45__cpo3endE - _ZN40_INTERNAL_79aa7532_4_k_cu_ab8ca071_387114cute7productE)
_ZN40_INTERNAL_79aa7532_4_k_cu_ab8ca071_387114cute7productE:
	.zero		1
	.type		_ZN40_INTERNAL_79aa7532_4_k_cu_ab8ca071_387114cuda3std3__45__cpo3endE,@object
	.size		_ZN40_INTERNAL_79aa7532_4_k_cu_ab8ca071_387114cuda3std3__45__cpo3endE,(_ZN40_INTERNAL_79aa7532_4_k_cu_ab8ca071_387114cuda3std3__419piecewise_constructE - _ZN40_INTERNAL_79aa7532_4_k_cu_ab8ca071_387114cuda3std3__45__cpo3endE)
_ZN40_INTERNAL_79aa7532_4_k_cu_ab8ca071_387114cuda3std3__45__cpo3endE:
	.zero		1
	.type		_ZN40_INTERNAL_79aa7532_4_k_cu_ab8ca071_387114cuda3std3__419piecewise_constructE,@object
	.size		_ZN40_INTERNAL_79aa7532_4_k_cu_ab8ca071_387114cuda3std3__419piecewise_constructE,(_ZN40_INTERNAL_79aa7532_4_k_cu_ab8ca071_387114cuda3std3__45__cpo4cendE - _ZN40_INTERNAL_79aa7532_4_k_cu_ab8ca071_387114cuda3std3__419piecewise_constructE)
_ZN40_INTERNAL_79aa7532_4_k_cu_ab8ca071_387114cuda3std3__419piecewise_constructE:
	.zero		1
	.type		_ZN40_INTERNAL_79aa7532_4_k_cu_ab8ca071_387114cuda3std3__45__cpo4cendE,@object
	.size		_ZN40_INTERNAL_79aa7532_4_k_cu_ab8ca071_387114cuda3std3__45__cpo4cendE,(_ZN40_INTERNAL_79aa7532_4_k_cu_ab8ca071_387114cuda3std6ranges3__45__cpo4swapE - _ZN40_INTERNAL_79aa7532_4_k_cu_ab8ca071_387114cuda3std3__45__cpo4cendE)
_ZN40_INTERNAL_79aa7532_4_k_cu_ab8ca071_387114cuda3std3__45__cpo4cendE:
	.zero		1
	.type		_ZN40_INTERNAL_79aa7532_4_k_cu_ab8ca071_387114cuda3std6ranges3__45__cpo4swapE,@object
	.size		_ZN40_INTERNAL_79aa7532_4_k_cu_ab8ca071_387114cuda3std6ranges3__45__cpo4swapE,(.L_9 - _ZN40_INTERNAL_79aa7532_4_k_cu_ab8ca071_387114cuda3std6ranges3__45__cpo4swapE)
_ZN40_INTERNAL_79aa7532_4_k_cu_ab8ca071_387114cuda3std6ranges3__45__cpo4swapE:
	.zero		1
.L_9:


//--------------------- .nv.constant0._ZN7cutlass13device_kernelINS_4gemm6kernel13GemmUniversalIN4cute5tupleIJiiiiEEENS1_10collective13CollectiveMmaINS1_39MainloopSm90TmaGmmaRmemAWarpSpecializedILi4ENS5_IJNS4_1CILi1EEESB_SB_EEENS1_35KernelTmaWarpSpecializedCooperativeEEENS5_IJNSA_ILi128EEENSA_ILi256EEENSA_ILi32EEEEEEfNS5_IJSB_llEEEfNS5_IJlSB_lEEENS4_8TiledMMAINS4_8MMA_AtomIJNS4_4SM904GMMA30MMA_64x256x8_F32TF32TF32_RS_TNILNSO_7ScaleInE1ELSQ_1EEEEEENS4_6LayoutINS5_IJNSA_ILi2EEESB_SB_EEENS5_IJSB_NSA_ILi0EEESW_EEEEENS5_IJNS4_10UnderscoreESZ_SZ_EEEEENS4_13SM90_TMA_LOADENS4_14ComposedLayoutINS4_7SwizzleILi1ELi4ELi3EEENS4_18smem_ptr_flag_bitsILi32EEENST_INS5_IJNSA_ILi8EEES18_EEENS5_IJSB_S18_EEEEEEENS4_9Copy_AtomIJNS4_39AutoVectorizingCopyWithAssumedAlignmentILi128EEEfEEENS4_8identityES12_NS13_INS14_ILi3ELi4ELi3EEES17_NST_INS5_IJS18_SH_EEENS5_IJSH_SB_EEEEEEEvS1H_EENS_8epilogue10collective6detail29Sm90TmaWarpSpecializedAdapterINS1P_15DefaultEpilogueIfSK_SK_NS1O_6thread17LinearCombinationIfLi1EffLNS1T_9ScaleType4KindE0ELNS_15FloatRoundStyleE2EfEENS1_15EpilogueDefaultEEEEEvvEEEEvNT_6ParamsE --------------------------
	.section	.nv.constant0._ZN7cutlass13device_kernelINS_4gemm6kernel13GemmUniversalIN4cute5tupleIJiiiiEEENS1_10collective13CollectiveMmaINS1_39MainloopSm90TmaGmmaRmemAWarpSpecializedILi4ENS5_IJNS4_1CILi1EEESB_SB_EEENS1_35KernelTmaWarpSpecializedCooperativeEEENS5_IJNSA_ILi128EEENSA_ILi256EEENSA_ILi32EEEEEEfNS5_IJSB_llEEEfNS5_IJlSB_lEEENS4_8TiledMMAINS4_8MMA_AtomIJNS4_4SM904GMMA30MMA_64x256x8_F32TF32TF32_RS_TNILNSO_7ScaleInE1ELSQ_1EEEEEENS4_6LayoutINS5_IJNSA_ILi2EEESB_SB_EEENS5_IJSB_NSA_ILi0EEESW_EEEEENS5_IJNS4_10UnderscoreESZ_SZ_EEEEENS4_13SM90_TMA_LOADENS4_14ComposedLayoutINS4_7SwizzleILi1ELi4ELi3EEENS4_18smem_ptr_flag_bitsILi32EEENST_INS5_IJNSA_ILi8EEES18_EEENS5_IJSB_S18_EEEEEEENS4_9Copy_AtomIJNS4_39AutoVectorizingCopyWithAssumedAlignmentILi128EEEfEEENS4_8identityES12_NS13_INS14_ILi3ELi4ELi3EEES17_NST_INS5_IJS18_SH_EEENS5_IJSH_SB_EEEEEEEvS1H_EENS_8epilogue10collective6detail29Sm90TmaWarpSpecializedAdapterINS1P_15DefaultEpilogueIfSK_SK_NS1O_6thread17LinearCombinationIfLi1EffLNS1T_9ScaleType4KindE0ELNS_15FloatRoundStyleE2EfEENS1_15EpilogueDefaultEEEEEvvEEEEvNT_6ParamsE,"a",@progbits
	.sectionflags	@""
	.align	4
.nv.constant0._ZN7cutlass13device_kernelINS_4gemm6kernel13GemmUniversalIN4cute5tupleIJiiiiEEENS1_10collective13CollectiveMmaINS1_39MainloopSm90TmaGmmaRmemAWarpSpecializedILi4ENS5_IJNS4_1CILi1EEESB_SB_EEENS1_35KernelTmaWarpSpecializedCooperativeEEENS5_IJNSA_ILi128EEENSA_ILi256EEENSA_ILi32EEEEEEfNS5_IJSB_llEEEfNS5_IJlSB_lEEENS4_8TiledMMAINS4_8MMA_AtomIJNS4_4SM904GMMA30MMA_64x256x8_F32TF32TF32_RS_TNILNSO_7ScaleInE1ELSQ_1EEEEEENS4_6LayoutINS5_IJNSA_ILi2EEESB_SB_EEENS5_IJSB_NSA_ILi0EEESW_EEEEENS5_IJNS4_10UnderscoreESZ_SZ_EEEEENS4_13SM90_TMA_LOADENS4_14ComposedLayoutINS4_7SwizzleILi1ELi4ELi3EEENS4_18smem_ptr_flag_bitsILi32EEENST_INS5_IJNSA_ILi8EEES18_EEENS5_IJSB_S18_EEEEEEENS4_9Copy_AtomIJNS4_39AutoVectorizingCopyWithAssumedAlignmentILi128EEEfEEENS4_8identityES12_NS13_INS14_ILi3ELi4ELi3EEES17_NST_INS5_IJS18_SH_EEENS5_IJSH_SB_EEEEEEEvS1H_EENS_8epilogue10collective6detail29Sm90TmaWarpSpecializedAdapterINS1P_15DefaultEpilogueIfSK_SK_NS1O_6thread17LinearCombinationIfLi1EffLNS1T_9ScaleType4KindE0ELNS_15FloatRoundStyleE2EfEENS1_15EpilogueDefaultEEEEEvvEEEEvNT_6ParamsE:
	.zero		1664


//--------------------- SYMBOLS --------------------------

	.type		.nv.reservedSmem.offset0,@object
	.size		.nv.reservedSmem.offset0,0x4
	.type		__assertfail,@function
